//
// Generated by NVIDIA NVVM Compiler
//
// Compiler Build ID: CL-36424714
// Cuda compilation tools, release 13.0, V13.0.88
// Based on NVVM 20.0.0
//

.version 9.0
.target sm_100
.address_size 64

	// .globl	_Z12dummy_kernelv
.global .align 1 .b8 _ZN34_INTERNAL_58105309_4_k_cu_ecd97cbe4cuda3std3__45__cpo5beginE[1];
.global .align 1 .b8 _ZN34_INTERNAL_58105309_4_k_cu_ecd97cbe4cuda3std3__45__cpo3endE[1];
.global .align 1 .b8 _ZN34_INTERNAL_58105309_4_k_cu_ecd97cbe4cuda3std3__45__cpo6cbeginE[1];
.global .align 1 .b8 _ZN34_INTERNAL_58105309_4_k_cu_ecd97cbe4cuda3std3__45__cpo4cendE[1];
.global .align 1 .b8 _ZN34_INTERNAL_58105309_4_k_cu_ecd97cbe4cuda3std3__45__cpo6rbeginE[1];
.global .align 1 .b8 _ZN34_INTERNAL_58105309_4_k_cu_ecd97cbe4cuda3std3__45__cpo4rendE[1];
.global .align 1 .b8 _ZN34_INTERNAL_58105309_4_k_cu_ecd97cbe4cuda3std3__45__cpo7crbeginE[1];
.global .align 1 .b8 _ZN34_INTERNAL_58105309_4_k_cu_ecd97cbe4cuda3std3__45__cpo5crendE[1];
.global .align 1 .b8 _ZN34_INTERNAL_58105309_4_k_cu_ecd97cbe4cuda3std3__436_GLOBAL__N__58105309_4_k_cu_ecd97cbe6ignoreE[1];
.global .align 1 .b8 _ZN34_INTERNAL_58105309_4_k_cu_ecd97cbe4cuda3std3__419piecewise_constructE[1];
.global .align 1 .b8 _ZN34_INTERNAL_58105309_4_k_cu_ecd97cbe4cuda3std3__48in_placeE[1];
.global .align 1 .b8 _ZN34_INTERNAL_58105309_4_k_cu_ecd97cbe4cuda3std3__420unreachable_sentinelE[1];
.global .align 1 .b8 _ZN34_INTERNAL_58105309_4_k_cu_ecd97cbe4cuda3std3__47nulloptE[1];
.global .align 1 .b8 _ZN34_INTERNAL_58105309_4_k_cu_ecd97cbe4cuda3std3__48unexpectE[1];
.global .align 1 .b8 _ZN34_INTERNAL_58105309_4_k_cu_ecd97cbe4cuda3std6ranges3__45__cpo4swapE[1];
.global .align 1 .b8 _ZN34_INTERNAL_58105309_4_k_cu_ecd97cbe4cuda3std6ranges3__45__cpo9iter_moveE[1];
.global .align 1 .b8 _ZN34_INTERNAL_58105309_4_k_cu_ecd97cbe4cuda3std6ranges3__45__cpo5beginE[1];
.global .align 1 .b8 _ZN34_INTERNAL_58105309_4_k_cu_ecd97cbe4cuda3std6ranges3__45__cpo3endE[1];
.global .align 1 .b8 _ZN34_INTERNAL_58105309_4_k_cu_ecd97cbe4cuda3std6ranges3__45__cpo6cbeginE[1];
.global .align 1 .b8 _ZN34_INTERNAL_58105309_4_k_cu_ecd97cbe4cuda3std6ranges3__45__cpo4cendE[1];
.global .align 1 .b8 _ZN34_INTERNAL_58105309_4_k_cu_ecd97cbe4cuda3std6ranges3__45__cpo7advanceE[1];
.global .align 1 .b8 _ZN34_INTERNAL_58105309_4_k_cu_ecd97cbe4cuda3std6ranges3__45__cpo9iter_swapE[1];
.global .align 1 .b8 _ZN34_INTERNAL_58105309_4_k_cu_ecd97cbe4cuda3std6ranges3__45__cpo4nextE[1];
.global .align 1 .b8 _ZN34_INTERNAL_58105309_4_k_cu_ecd97cbe4cuda3std6ranges3__45__cpo4prevE[1];
.global .align 1 .b8 _ZN34_INTERNAL_58105309_4_k_cu_ecd97cbe4cuda3std6ranges3__45__cpo4dataE[1];
.global .align 1 .b8 _ZN34_INTERNAL_58105309_4_k_cu_ecd97cbe4cuda3std6ranges3__45__cpo5cdataE[1];
.global .align 1 .b8 _ZN34_INTERNAL_58105309_4_k_cu_ecd97cbe4cuda3std6ranges3__45__cpo4sizeE[1];
.global .align 1 .b8 _ZN34_INTERNAL_58105309_4_k_cu_ecd97cbe4cuda3std6ranges3__45__cpo5ssizeE[1];
.global .align 1 .b8 _ZN34_INTERNAL_58105309_4_k_cu_ecd97cbe4cuda3std6ranges3__45__cpo8distanceE[1];
.global .align 1 .b8 _ZN34_INTERNAL_58105309_4_k_cu_ecd97cbe6thrust24THRUST_300001_SM_1000_NS8cuda_cub3parE[1];
.global .align 1 .b8 _ZN34_INTERNAL_58105309_4_k_cu_ecd97cbe6thrust24THRUST_300001_SM_1000_NS8cuda_cub10par_nosyncE[1];
.global .align 1 .b8 _ZN34_INTERNAL_58105309_4_k_cu_ecd97cbe6thrust24THRUST_300001_SM_1000_NS6system6detail10sequential3seqE[1];
.global .align 1 .b8 _ZN34_INTERNAL_58105309_4_k_cu_ecd97cbe6thrust24THRUST_300001_SM_1000_NS12placeholders2_1E[1];
.global .align 1 .b8 _ZN34_INTERNAL_58105309_4_k_cu_ecd97cbe6thrust24THRUST_300001_SM_1000_NS12placeholders2_2E[1];
.global .align 1 .b8 _ZN34_INTERNAL_58105309_4_k_cu_ecd97cbe6thrust24THRUST_300001_SM_1000_NS12placeholders2_3E[1];
.global .align 1 .b8 _ZN34_INTERNAL_58105309_4_k_cu_ecd97cbe6thrust24THRUST_300001_SM_1000_NS12placeholders2_4E[1];
.global .align 1 .b8 _ZN34_INTERNAL_58105309_4_k_cu_ecd97cbe6thrust24THRUST_300001_SM_1000_NS12placeholders2_5E[1];
.global .align 1 .b8 _ZN34_INTERNAL_58105309_4_k_cu_ecd97cbe6thrust24THRUST_300001_SM_1000_NS12placeholders2_6E[1];
.global .align 1 .b8 _ZN34_INTERNAL_58105309_4_k_cu_ecd97cbe6thrust24THRUST_300001_SM_1000_NS12placeholders2_7E[1];
.global .align 1 .b8 _ZN34_INTERNAL_58105309_4_k_cu_ecd97cbe6thrust24THRUST_300001_SM_1000_NS12placeholders2_8E[1];
.global .align 1 .b8 _ZN34_INTERNAL_58105309_4_k_cu_ecd97cbe6thrust24THRUST_300001_SM_1000_NS12placeholders2_9E[1];
.global .align 1 .b8 _ZN34_INTERNAL_58105309_4_k_cu_ecd97cbe6thrust24THRUST_300001_SM_1000_NS12placeholders3_10E[1];
.global .align 1 .b8 _ZN34_INTERNAL_58105309_4_k_cu_ecd97cbe6thrust24THRUST_300001_SM_1000_NS3seqE[1];

.visible .entry _Z12dummy_kernelv()
{
	.reg .b32 	%r<101>;

	mov.b32 	%r100, 1000000;
	// begin inline asm
	nanosleep.u32 %r100;
	// end inline asm
	// begin inline asm
	nanosleep.u32 %r100;
	// end inline asm
	// begin inline asm
	nanosleep.u32 %r100;
	// end inline asm
	// begin inline asm
	nanosleep.u32 %r100;
	// end inline asm
	// begin inline asm
	nanosleep.u32 %r100;
	// end inline asm
	// begin inline asm
	nanosleep.u32 %r100;
	// end inline asm
	// begin inline asm
	nanosleep.u32 %r100;
	// end inline asm
	// begin inline asm
	nanosleep.u32 %r100;
	// end inline asm
	// begin inline asm
	nanosleep.u32 %r100;
	// end inline asm
	// begin inline asm
	nanosleep.u32 %r100;
	// end inline asm
	// begin inline asm
	nanosleep.u32 %r100;
	// end inline asm
	// begin inline asm
	nanosleep.u32 %r100;
	// end inline asm
	// begin inline asm
	nanosleep.u32 %r100;
	// end inline asm
	// begin inline asm
	nanosleep.u32 %r100;
	// end inline asm
	// begin inline asm
	nanosleep.u32 %r100;
	// end inline asm
	// begin inline asm
	nanosleep.u32 %r100;
	// end inline asm
	// begin inline asm
	nanosleep.u32 %r100;
	// end inline asm
	// begin inline asm
	nanosleep.u32 %r100;
	// end inline asm
	// begin inline asm
	nanosleep.u32 %r100;
	// end inline asm
	// begin inline asm
	nanosleep.u32 %r100;
	// end inline asm
	// begin inline asm
	nanosleep.u32 %r100;
	// end inline asm
	// begin inline asm
	nanosleep.u32 %r100;
	// end inline asm
	// begin inline asm
	nanosleep.u32 %r100;
	// end inline asm
	// begin inline asm
	nanosleep.u32 %r100;
	// end inline asm
	// begin inline asm
	nanosleep.u32 %r100;
	// end inline asm
	// begin inline asm
	nanosleep.u32 %r100;
	// end inline asm
	// begin inline asm
	nanosleep.u32 %r100;
	// end inline asm
	// begin inline asm
	nanosleep.u32 %r100;
	// end inline asm
	// begin inline asm
	nanosleep.u32 %r100;
	// end inline asm
	// begin inline asm
	nanosleep.u32 %r100;
	// end inline asm
	// begin inline asm
	nanosleep.u32 %r100;
	// end inline asm
	// begin inline asm
	nanosleep.u32 %r100;
	// end inline asm
	// begin inline asm
	nanosleep.u32 %r100;
	// end inline asm
	// begin inline asm
	nanosleep.u32 %r100;
	// end inline asm
	// begin inline asm
	nanosleep.u32 %r100;
	// end inline asm
	// begin inline asm
	nanosleep.u32 %r100;
	// end inline asm
	// begin inline asm
	nanosleep.u32 %r100;
	// end inline asm
	// begin inline asm
	nanosleep.u32 %r100;
	// end inline asm
	// begin inline asm
	nanosleep.u32 %r100;
	// end inline asm
	// begin inline asm
	nanosleep.u32 %r100;
	// end inline asm
	// begin inline asm
	nanosleep.u32 %r100;
	// end inline asm
	// begin inline asm
	nanosleep.u32 %r100;
	// end inline asm
	// begin inline asm
	nanosleep.u32 %r100;
	// end inline asm
	// begin inline asm
	nanosleep.u32 %r100;
	// end inline asm
	// begin inline asm
	nanosleep.u32 %r100;
	// end inline asm
	// begin inline asm
	nanosleep.u32 %r100;
	// end inline asm
	// begin inline asm
	nanosleep.u32 %r100;
	// end inline asm
	// begin inline asm
	nanosleep.u32 %r100;
	// end inline asm
	// begin inline asm
	nanosleep.u32 %r100;
	// end inline asm
	// begin inline asm
	nanosleep.u32 %r100;
	// end inline asm
	// begin inline asm
	nanosleep.u32 %r100;
	// end inline asm
	// begin inline asm
	nanosleep.u32 %r100;
	// end inline asm
	// begin inline asm
	nanosleep.u32 %r100;
	// end inline asm
	// begin inline asm
	nanosleep.u32 %r100;
	// end inline asm
	// begin inline asm
	nanosleep.u32 %r100;
	// end inline asm
	// begin inline asm
	nanosleep.u32 %r100;
	// end inline asm
	// begin inline asm
	nanosleep.u32 %r100;
	// end inline asm
	// begin inline asm
	nanosleep.u32 %r100;
	// end inline asm
	// begin inline asm
	nanosleep.u32 %r100;
	// end inline asm
	// begin inline asm
	nanosleep.u32 %r100;
	// end inline asm
	// begin inline asm
	nanosleep.u32 %r100;
	// end inline asm
	// begin inline asm
	nanosleep.u32 %r100;
	// end inline asm
	// begin inline asm
	nanosleep.u32 %r100;
	// end inline asm
	// begin inline asm
	nanosleep.u32 %r100;
	// end inline asm
	// begin inline asm
	nanosleep.u32 %r100;
	// end inline asm
	// begin inline asm
	nanosleep.u32 %r100;
	// end inline asm
	// begin inline asm
	nanosleep.u32 %r100;
	// end inline asm
	// begin inline asm
	nanosleep.u32 %r100;
	// end inline asm
	// begin inline asm
	nanosleep.u32 %r100;
	// end inline asm
	// begin inline asm
	nanosleep.u32 %r100;
	// end inline asm
	// begin inline asm
	nanosleep.u32 %r100;
	// end inline asm
	// begin inline asm
	nanosleep.u32 %r100;
	// end inline asm
	// begin inline asm
	nanosleep.u32 %r100;
	// end inline asm
	// begin inline asm
	nanosleep.u32 %r100;
	// end inline asm
	// begin inline asm
	nanosleep.u32 %r100;
	// end inline asm
	// begin inline asm
	nanosleep.u32 %r100;
	// end inline asm
	// begin inline asm
	nanosleep.u32 %r100;
	// end inline asm
	// begin inline asm
	nanosleep.u32 %r100;
	// end inline asm
	// begin inline asm
	nanosleep.u32 %r100;
	// end inline asm
	// begin inline asm
	nanosleep.u32 %r100;
	// end inline asm
	// begin inline asm
	nanosleep.u32 %r100;
	// end inline asm
	// begin inline asm
	nanosleep.u32 %r100;
	// end inline asm
	// begin inline asm
	nanosleep.u32 %r100;
	// end inline asm
	// begin inline asm
	nanosleep.u32 %r100;
	// end inline asm
	// begin inline asm
	nanosleep.u32 %r100;
	// end inline asm
	// begin inline asm
	nanosleep.u32 %r100;
	// end inline asm
	// begin inline asm
	nanosleep.u32 %r100;
	// end inline asm
	// begin inline asm
	nanosleep.u32 %r100;
	// end inline asm
	// begin inline asm
	nanosleep.u32 %r100;
	// end inline asm
	// begin inline asm
	nanosleep.u32 %r100;
	// end inline asm
	// begin inline asm
	nanosleep.u32 %r100;
	// end inline asm
	// begin inline asm
	nanosleep.u32 %r100;
	// end inline asm
	// begin inline asm
	nanosleep.u32 %r100;
	// end inline asm
	// begin inline asm
	nanosleep.u32 %r100;
	// end inline asm
	// begin inline asm
	nanosleep.u32 %r100;
	// end inline asm
	// begin inline asm
	nanosleep.u32 %r100;
	// end inline asm
	// begin inline asm
	nanosleep.u32 %r100;
	// end inline asm
	// begin inline asm
	nanosleep.u32 %r100;
	// end inline asm
	// begin inline asm
	nanosleep.u32 %r100;
	// end inline asm
	// begin inline asm
	nanosleep.u32 %r100;
	// end inline asm
	ret;

}
	// .globl	_Z33unsafe_hot_potato_sync_cta_kernelPjS_
.visible .entry _Z33unsafe_hot_potato_sync_cta_kernelPjS_(
	.param .u64 .ptr .align 1 _Z33unsafe_hot_potato_sync_cta_kernelPjS__param_0,
	.param .u64 .ptr .align 1 _Z33unsafe_hot_potato_sync_cta_kernelPjS__param_1
)
{
	.reg .pred 	%p<6>;
	.reg .b32 	%r<33>;
	.reg .b64 	%rd<24>;

	ld.param.u64 	%rd3, [_Z33unsafe_hot_potato_sync_cta_kernelPjS__param_0];
	ld.param.u64 	%rd4, [_Z33unsafe_hot_potato_sync_cta_kernelPjS__param_1];
	mov.u32 	%r6, %ctaid.x;
	mov.u32 	%r7, %ctaid.y;
	mov.u32 	%r8, %ctaid.z;
	mov.u32 	%r9, %nctaid.x;
	mov.u32 	%r10, %nctaid.y;
	mul.lo.s32 	%r11, %r8, %r10;
	cvt.u64.u32 	%rd5, %r11;
	cvt.u64.u32 	%rd6, %r9;
	cvt.u64.u32 	%rd7, %r7;
	cvt.u64.u32 	%rd8, %r6;
	add.s64 	%rd9, %rd5, %rd7;
	mad.lo.s64 	%rd10, %rd9, %rd6, %rd8;
	mov.u32 	%r12, %ntid.x;
	mov.u32 	%r13, %ntid.y;
	mul.lo.s32 	%r14, %r12, %r13;
	mov.u32 	%r15, %ntid.z;
	mul.lo.s32 	%r16, %r14, %r15;
	cvt.u64.u32 	%rd11, %r16;
	mov.u32 	%r17, %tid.x;
	mov.u32 	%r18, %tid.y;
	mov.u32 	%r19, %tid.z;
	mad.lo.s32 	%r20, %r19, %r13, %r18;
	mad.lo.s32 	%r21, %r20, %r12, %r17;
	cvt.u64.u32 	%rd12, %r21;
	mad.lo.s64 	%rd13, %rd10, %rd11, %rd12;
	shr.u64 	%rd1, %rd13, 5;
	and.b64  	%rd14, %rd13, 31;
	and.b64  	%rd2, %rd1, 31;
	setp.ne.s64 	%p1, %rd14, 0;
	@%p1 bra 	$L__BB1_10;
	setp.eq.s64 	%p2, %rd2, 0;
	@%p2 bra 	$L__BB1_4;
	mov.b32 	%r31, 0;
$L__BB1_3:
	mov.u32 	%r32, %r31;
	// begin inline asm
	ld.relaxed.cta.global.u32 %r23, [%rd3];
	// end inline asm
	cvt.u64.u32 	%rd16, %r23;
	setp.ne.s64 	%p3, %rd1, %rd16;
	add.s32 	%r31, %r32, 1;
	@%p3 bra 	$L__BB1_3;
	bra.uni 	$L__BB1_6;
$L__BB1_4:
	mov.b32 	%r30, 0;
$L__BB1_5:
	mov.u32 	%r32, %r30;
	// begin inline asm
	ld.relaxed.gpu.global.u32 %r25, [%rd3];
	// end inline asm
	cvt.u64.u32 	%rd18, %r25;
	setp.eq.s64 	%p4, %rd1, %rd18;
	add.s32 	%r30, %r32, 1;
	@%p4 bra 	$L__BB1_6;
	bra.uni 	$L__BB1_5;
$L__BB1_6:
	setp.eq.s64 	%p5, %rd2, 31;
	@%p5 bra 	$L__BB1_8;
	cvt.u32.u64 	%r27, %rd1;
	add.s32 	%r26, %r27, 1;
	// begin inline asm
	st.relaxed.cta.global.u32 [%rd3], %r26;
	// end inline asm
	bra.uni 	$L__BB1_9;
$L__BB1_8:
	cvt.u32.u64 	%r29, %rd1;
	add.s32 	%r28, %r29, 1;
	// begin inline asm
	st.relaxed.gpu.global.u32 [%rd3], %r28;
	// end inline asm
$L__BB1_9:
	cvta.to.global.u64 	%rd21, %rd4;
	shl.b64 	%rd22, %rd1, 2;
	add.s64 	%rd23, %rd21, %rd22;
	st.global.u32 	[%rd23], %r32;
$L__BB1_10:
	bar.warp.sync 	-1;
	ret;

}
	// .globl	_Z33unsafe_hot_potato_sync_gpu_kernelPjS_
.visible .entry _Z33unsafe_hot_potato_sync_gpu_kernelPjS_(
	.param .u64 .ptr .align 1 _Z33unsafe_hot_potato_sync_gpu_kernelPjS__param_0,
	.param .u64 .ptr .align 1 _Z33unsafe_hot_potato_sync_gpu_kernelPjS__param_1
)
{
	.reg .pred 	%p<3>;
	.reg .b32 	%r<24>;
	.reg .b64 	%rd<20>;

	ld.param.u64 	%rd2, [_Z33unsafe_hot_potato_sync_gpu_kernelPjS__param_0];
	ld.param.u64 	%rd3, [_Z33unsafe_hot_potato_sync_gpu_kernelPjS__param_1];
	mov.u32 	%r3, %ctaid.x;
	mov.u32 	%r4, %ctaid.y;
	mov.u32 	%r5, %ctaid.z;
	mov.u32 	%r6, %nctaid.x;
	mov.u32 	%r7, %nctaid.y;
	mul.lo.s32 	%r8, %r5, %r7;
	cvt.u64.u32 	%rd4, %r8;
	cvt.u64.u32 	%rd5, %r6;
	cvt.u64.u32 	%rd6, %r4;
	cvt.u64.u32 	%rd7, %r3;
	add.s64 	%rd8, %rd4, %rd6;
	mad.lo.s64 	%rd9, %rd8, %rd5, %rd7;
	mov.u32 	%r9, %ntid.x;
	mov.u32 	%r10, %ntid.y;
	mul.lo.s32 	%r11, %r9, %r10;
	mov.u32 	%r12, %ntid.z;
	mul.lo.s32 	%r13, %r11, %r12;
	cvt.u64.u32 	%rd10, %r13;
	mov.u32 	%r14, %tid.x;
	mov.u32 	%r15, %tid.y;
	mov.u32 	%r16, %tid.z;
	mad.lo.s32 	%r17, %r16, %r10, %r15;
	mad.lo.s32 	%r18, %r17, %r9, %r14;
	cvt.u64.u32 	%rd11, %r18;
	mad.lo.s64 	%rd12, %rd9, %rd10, %rd11;
	shr.u64 	%rd1, %rd12, 5;
	and.b64  	%rd13, %rd12, 31;
	setp.ne.s64 	%p1, %rd13, 0;
	@%p1 bra 	$L__BB2_4;
	mov.b32 	%r23, 0;
$L__BB2_2:
	mov.u32 	%r1, %r23;
	// begin inline asm
	ld.relaxed.gpu.global.u32 %r20, [%rd2];
	// end inline asm
	cvt.u64.u32 	%rd15, %r20;
	setp.ne.s64 	%p2, %rd1, %rd15;
	add.s32 	%r23, %r1, 1;
	@%p2 bra 	$L__BB2_2;
	cvt.u32.u64 	%r22, %rd1;
	add.s32 	%r21, %r22, 1;
	// begin inline asm
	st.relaxed.gpu.global.u32 [%rd2], %r21;
	// end inline asm
	cvta.to.global.u64 	%rd17, %rd3;
	shl.b64 	%rd18, %rd1, 2;
	add.s64 	%rd19, %rd17, %rd18;
	st.global.u32 	[%rd19], %r1;
$L__BB2_4:
	bar.warp.sync 	-1;
	ret;

}
	// .globl	_Z33unsafe_hot_potato_sync_sys_kernelPjS_
.visible .entry _Z33unsafe_hot_potato_sync_sys_kernelPjS_(
	.param .u64 .ptr .align 1 _Z33unsafe_hot_potato_sync_sys_kernelPjS__param_0,
	.param .u64 .ptr .align 1 _Z33unsafe_hot_potato_sync_sys_kernelPjS__param_1
)
{
	.reg .pred 	%p<3>;
	.reg .b32 	%r<24>;
	.reg .b64 	%rd<20>;

	ld.param.u64 	%rd2, [_Z33unsafe_hot_potato_sync_sys_kernelPjS__param_0];
	ld.param.u64 	%rd3, [_Z33unsafe_hot_potato_sync_sys_kernelPjS__param_1];
	mov.u32 	%r3, %ctaid.x;
	mov.u32 	%r4, %ctaid.y;
	mov.u32 	%r5, %ctaid.z;
	mov.u32 	%r6, %nctaid.x;
	mov.u32 	%r7, %nctaid.y;
	mul.lo.s32 	%r8, %r5, %r7;
	cvt.u64.u32 	%rd4, %r8;
	cvt.u64.u32 	%rd5, %r6;
	cvt.u64.u32 	%rd6, %r4;
	cvt.u64.u32 	%rd7, %r3;
	add.s64 	%rd8, %rd4, %rd6;
	mad.lo.s64 	%rd9, %rd8, %rd5, %rd7;
	mov.u32 	%r9, %ntid.x;
	mov.u32 	%r10, %ntid.y;
	mul.lo.s32 	%r11, %r9, %r10;
	mov.u32 	%r12, %ntid.z;
	mul.lo.s32 	%r13, %r11, %r12;
	cvt.u64.u32 	%rd10, %r13;
	mov.u32 	%r14, %tid.x;
	mov.u32 	%r15, %tid.y;
	mov.u32 	%r16, %tid.z;
	mad.lo.s32 	%r17, %r16, %r10, %r15;
	mad.lo.s32 	%r18, %r17, %r9, %r14;
	cvt.u64.u32 	%rd11, %r18;
	mad.lo.s64 	%rd12, %rd9, %rd10, %rd11;
	shr.u64 	%rd1, %rd12, 5;
	and.b64  	%rd13, %rd12, 31;
	setp.ne.s64 	%p1, %rd13, 0;
	@%p1 bra 	$L__BB3_4;
	mov.b32 	%r23, 0;
$L__BB3_2:
	mov.u32 	%r1, %r23;
	// begin inline asm
	ld.relaxed.sys.global.u32 %r20, [%rd2];
	// end inline asm
	cvt.u64.u32 	%rd15, %r20;
	setp.ne.s64 	%p2, %rd1, %rd15;
	add.s32 	%r23, %r1, 1;
	@%p2 bra 	$L__BB3_2;
	cvt.u32.u64 	%r22, %rd1;
	add.s32 	%r21, %r22, 1;
	// begin inline asm
	st.relaxed.sys.global.u32 [%rd2], %r21;
	// end inline asm
	cvta.to.global.u64 	%rd17, %rd3;
	shl.b64 	%rd18, %rd1, 2;
	add.s64 	%rd19, %rd17, %rd18;
	st.global.u32 	[%rd19], %r1;
$L__BB3_4:
	bar.warp.sync 	-1;
	ret;

}
	// .globl	_ZN3cub18CUB_300001_SM_10006detail11EmptyKernelIvEEvv
.visible .entry _ZN3cub18CUB_300001_SM_10006detail11EmptyKernelIvEEvv()
{


	ret;

}
	// .globl	_ZN3cub18CUB_300001_SM_10006detail8for_each13static_kernelINS2_12policy_hub_t12policy_500_tEmN6thrust24THRUST_300001_SM_1000_NS8cuda_cub20__uninitialized_fill7functorINS7_10device_ptrIjEEjEEEEvT0_T1_
.visible .entry _ZN3cub18CUB_300001_SM_10006detail8for_each13static_kernelINS2_12policy_hub_t12policy_500_tEmN6thrust24THRUST_300001_SM_1000_NS8cuda_cub20__uninitialized_fill7functorINS7_10device_ptrIjEEjEEEEvT0_T1_(
	.param .u64 _ZN3cub18CUB_300001_SM_10006detail8for_each13static_kernelINS2_12policy_hub_t12policy_500_tEmN6thrust24THRUST_300001_SM_1000_NS8cuda_cub20__uninitialized_fill7functorINS7_10device_ptrIjEEjEEEEvT0_T1__param_0,
	.param .align 8 .b8 _ZN3cub18CUB_300001_SM_10006detail8for_each13static_kernelINS2_12policy_hub_t12policy_500_tEmN6thrust24THRUST_300001_SM_1000_NS8cuda_cub20__uninitialized_fill7functorINS7_10device_ptrIjEEjEEEEvT0_T1__param_1[16]
)
.maxntid 256
{
	.reg .pred 	%p<4>;
	.reg .b16 	%rs<5>;
	.reg .b32 	%r<12>;
	.reg .b64 	%rd<16>;

	ld.param.u32 	%r3, [_ZN3cub18CUB_300001_SM_10006detail8for_each13static_kernelINS2_12policy_hub_t12policy_500_tEmN6thrust24THRUST_300001_SM_1000_NS8cuda_cub20__uninitialized_fill7functorINS7_10device_ptrIjEEjEEEEvT0_T1__param_1+8];
	ld.param.u64 	%rd4, [_ZN3cub18CUB_300001_SM_10006detail8for_each13static_kernelINS2_12policy_hub_t12policy_500_tEmN6thrust24THRUST_300001_SM_1000_NS8cuda_cub20__uninitialized_fill7functorINS7_10device_ptrIjEEjEEEEvT0_T1__param_1];
	ld.param.u64 	%rd5, [_ZN3cub18CUB_300001_SM_10006detail8for_each13static_kernelINS2_12policy_hub_t12policy_500_tEmN6thrust24THRUST_300001_SM_1000_NS8cuda_cub20__uninitialized_fill7functorINS7_10device_ptrIjEEjEEEEvT0_T1__param_0];
	mov.u32 	%r9, %ctaid.x;
	mul.wide.u32 	%rd1, %r9, 512;
	sub.s64 	%rd2, %rd5, %rd1;
	setp.lt.u64 	%p1, %rd2, 512;
	@%p1 bra 	$L__BB5_2;
	mov.u32 	%r11, %tid.x;
	cvta.to.global.u64 	%rd11, %rd4;
	cvt.u64.u32 	%rd12, %r11;
	add.s64 	%rd13, %rd1, %rd12;
	shl.b64 	%rd14, %rd13, 2;
	add.s64 	%rd15, %rd11, %rd14;
	st.global.u32 	[%rd15], %r3;
	st.global.u32 	[%rd15+1024], %r3;
	bra.uni 	$L__BB5_6;
$L__BB5_2:
	cvta.to.global.u64 	%rd6, %rd4;
	mov.u32 	%r2, %tid.x;
	cvt.u64.u32 	%rd7, %r2;
	setp.le.u64 	%p2, %rd2, %rd7;
	add.s64 	%rd8, %rd1, %rd7;
	shl.b64 	%rd9, %rd8, 2;
	add.s64 	%rd3, %rd6, %rd9;
	@%p2 bra 	$L__BB5_4;
	st.global.u32 	[%rd3], %r3;
$L__BB5_4:
	add.s32 	%r10, %r2, 256;
	cvt.u64.u32 	%rd10, %r10;
	setp.le.u64 	%p3, %rd2, %rd10;
	@%p3 bra 	$L__BB5_6;
	st.global.u32 	[%rd3+1024], %r3;
$L__BB5_6:
	ret;

}


// ===== COMPILED SASS (sm_100) =====

	.target	sm_100

	.elftype	@"ET_EXEC"


//--------------------- .note.nv.tkinfo           --------------------------
	.section	.note.nv.tkinfo,"",@"SHT_NOTE"
	.sectionflags	@"SHF_NOTE_NV_TKINFO"
	.tkinfo
        /*0018*/ 	.word	0x00000002
        /*0030*/ 	.string	""
        /*0030*/ 	.string	"ptxas"
        /*0030*/ 	.string	"Cuda compilation tools, release 13.0, V13.0.88"
        /*0030*/ 	.string	"Build cuda_13.0.r13.0/compiler.36424714_0"
        /*0030*/ 	.string	"-arch sm_100 -m 64 "



//--------------------- .note.nv.cuinfo           --------------------------
	.section	.note.nv.cuinfo,"",@"SHT_NOTE"
	.sectionflags	@"SHF_NOTE_NV_CUINFO"
        /*0018*/ 	.short	0x0002
        /*001a*/ 	.short	0x0064
        /*001c*/ 	.short	0x0082
	.zero		2


//--------------------- .nv.info                  --------------------------
	.section	.nv.info,"",@"SHT_CUDA_INFO"
	.align	4


	//----- nvinfo : EIATTR_REGCOUNT
	.align		4
        /*0000*/ 	.byte	0x04, 0x2f
        /*0002*/ 	.short	(.L_44 - .L_43)
	.align		4
.L_43:
        /*0004*/ 	.word	index@(_Z12dummy_kernelv)
        /*0008*/ 	.word	0x00000004


	//----- nvinfo : EIATTR_FRAME_SIZE
	.align		4
.L_44:
        /*000c*/ 	.byte	0x04, 0x11
        /*000e*/ 	.short	(.L_46 - .L_45)
	.align		4
.L_45:
        /*0010*/ 	.word	index@(_Z12dummy_kernelv)
        /*0014*/ 	.word	0x00000000


	//----- nvinfo : EIATTR_REGCOUNT
	.align		4
.L_46:
        /*0018*/ 	.byte	0x04, 0x2f
        /*001a*/ 	.short	(.L_48 - .L_47)
	.align		4
.L_47:
        /*001c*/ 	.word	index@(_Z33unsafe_hot_potato_sync_cta_kernelPjS_)
        /*0020*/ 	.word	0x0000000d


	//----- nvinfo : EIATTR_FRAME_SIZE
	.align		4
.L_48:
        /*0024*/ 	.byte	0x04, 0x11
        /*0026*/ 	.short	(.L_50 - .L_49)
	.align		4
.L_49:
        /*0028*/ 	.word	index@(_Z33unsafe_hot_potato_sync_cta_kernelPjS_)
        /*002c*/ 	.word	0x00000000


	//----- nvinfo : EIATTR_REGCOUNT
	.align		4
.L_50:
        /*0030*/ 	.byte	0x04, 0x2f
        /*0032*/ 	.short	(.L_52 - .L_51)
	.align		4
.L_51:
        /*0034*/ 	.word	index@(_Z33unsafe_hot_potato_sync_gpu_kernelPjS_)
        /*0038*/ 	.word	0x0000000e


	//----- nvinfo : EIATTR_FRAME_SIZE
	.align		4
.L_52:
        /*003c*/ 	.byte	0x04, 0x11
        /*003e*/ 	.short	(.L_54 - .L_53)
	.align		4
.L_53:
        /*0040*/ 	.word	index@(_Z33unsafe_hot_potato_sync_gpu_kernelPjS_)
        /*0044*/ 	.word	0x00000000


	//----- nvinfo : EIATTR_REGCOUNT
	.align		4
.L_54:
        /*0048*/ 	.byte	0x04, 0x2f
        /*004a*/ 	.short	(.L_56 - .L_55)
	.align		4
.L_55:
        /*004c*/ 	.word	index@(_Z33unsafe_hot_potato_sync_sys_kernelPjS_)
        /*0050*/ 	.word	0x0000000e


	//----- nvinfo : EIATTR_FRAME_SIZE
	.align		4
.L_56:
        /*0054*/ 	.byte	0x04, 0x11
        /*0056*/ 	.short	(.L_58 - .L_57)
	.align		4
.L_57:
        /*0058*/ 	.word	index@(_Z33unsafe_hot_potato_sync_sys_kernelPjS_)
        /*005c*/ 	.word	0x00000000


	//----- nvinfo : EIATTR_REGCOUNT
	.align		4
.L_58:
        /*0060*/ 	.byte	0x04, 0x2f
        /*0062*/ 	.short	(.L_60 - .L_59)
	.align		4
.L_59:
        /*0064*/ 	.word	index@(_ZN3cub18CUB_300001_SM_10006detail11EmptyKernelIvEEvv)
        /*0068*/ 	.word	0x00000004


	//----- nvinfo : EIATTR_FRAME_SIZE
	.align		4
.L_60:
        /*006c*/ 	.byte	0x04, 0x11
        /*006e*/ 	.short	(.L_62 - .L_61)
	.align		4
.L_61:
        /*0070*/ 	.word	index@(_ZN3cub18CUB_300001_SM_10006detail11EmptyKernelIvEEvv)
        /*0074*/ 	.word	0x00000000


	//----- nvinfo : EIATTR_REGCOUNT
	.align		4
.L_62:
        /*0078*/ 	.byte	0x04, 0x2f
        /*007a*/ 	.short	(.L_64 - .L_63)
	.align		4
.L_63:
        /*007c*/ 	.word	index@(_ZN3cub18CUB_300001_SM_10006detail8for_each13static_kernelINS2_12policy_hub_t12policy_500_tEmN6thrust24THRUST_300001_SM_1000_NS8cuda_cub20__uninitialized_fill7functorINS7_10device_ptrIjEEjEEEEvT0_T1_)
        /*0080*/ 	.word	0x00000008


	//----- nvinfo : EIATTR_FRAME_SIZE
	.align		4
.L_64:
        /*0084*/ 	.byte	0x04, 0x11
        /*0086*/ 	.short	(.L_66 - .L_65)
	.align		4
.L_65:
        /*0088*/ 	.word	index@(_ZN3cub18CUB_300001_SM_10006detail8for_each13static_kernelINS2_12policy_hub_t12policy_500_tEmN6thrust24THRUST_300001_SM_1000_NS8cuda_cub20__uninitialized_fill7functorINS7_10device_ptrIjEEjEEEEvT0_T1_)
        /*008c*/ 	.word	0x00000000


	//----- nvinfo : EIATTR_MIN_STACK_SIZE
	.align		4
.L_66:
        /*0090*/ 	.byte	0x04, 0x12
        /*0092*/ 	.short	(.L_68 - .L_67)
	.align		4
.L_67:
        /*0094*/ 	.word	index@(_ZN3cub18CUB_300001_SM_10006detail8for_each13static_kernelINS2_12policy_hub_t12policy_500_tEmN6thrust24THRUST_300001_SM_1000_NS8cuda_cub20__uninitialized_fill7functorINS7_10device_ptrIjEEjEEEEvT0_T1_)
        /*0098*/ 	.word	0x00000000


	//----- nvinfo : EIATTR_MIN_STACK_SIZE
	.align		4
.L_68:
        /*009c*/ 	.byte	0x04, 0x12
        /*009e*/ 	.short	(.L_70 - .L_69)
	.align		4
.L_69:
        /*00a0*/ 	.word	index@(_ZN3cub18CUB_300001_SM_10006detail11EmptyKernelIvEEvv)
        /*00a4*/ 	.word	0x00000000


	//----- nvinfo : EIATTR_MIN_STACK_SIZE
	.align		4
.L_70:
        /*00a8*/ 	.byte	0x04, 0x12
        /*00aa*/ 	.short	(.L_72 - .L_71)
	.align		4
.L_71:
        /*00ac*/ 	.word	index@(_Z33unsafe_hot_potato_sync_sys_kernelPjS_)
        /*00b0*/ 	.word	0x00000000


	//----- nvinfo : EIATTR_MIN_STACK_SIZE
	.align		4
.L_72:
        /*00b4*/ 	.byte	0x04, 0x12
        /*00b6*/ 	.short	(.L_74 - .L_73)
	.align		4
.L_73:
        /*00b8*/ 	.word	index@(_Z33unsafe_hot_potato_sync_gpu_kernelPjS_)
        /*00bc*/ 	.word	0x00000000


	//----- nvinfo : EIATTR_MIN_STACK_SIZE
	.align		4
.L_74:
        /*00c0*/ 	.byte	0x04, 0x12
        /*00c2*/ 	.short	(.L_76 - .L_75)
	.align		4
.L_75:
        /*00c4*/ 	.word	index@(_Z33unsafe_hot_potato_sync_cta_kernelPjS_)
        /*00c8*/ 	.word	0x00000000


	//----- nvinfo : EIATTR_MIN_STACK_SIZE
	.align		4
.L_76:
        /*00cc*/ 	.byte	0x04, 0x12
        /*00ce*/ 	.short	(.L_78 - .L_77)
	.align		4
.L_77:
        /*00d0*/ 	.word	index@(_Z12dummy_kernelv)
        /*00d4*/ 	.word	0x00000000
.L_78:


//--------------------- .nv.compat                --------------------------
	.section	.nv.compat,"",@"SHT_CUDA_COMPAT_INFO"
	.align	4
        /*0000*/ 	.byte	0x02, 0x09, 0x00, 0x00, 0x02, 0x02, 0x01, 0x00, 0x02, 0x05, 0x05, 0x00, 0x03, 0x07, 0x01, 0x01
        /*0010*/ 	.byte	0x02, 0x03, 0x00, 0x00, 0x02, 0x06, 0x01, 0x00, 0x04, 0x0b, 0x08, 0x00, 0x09, 0x00, 0x00, 0x00
        /*0020*/ 	.byte	0x00, 0x00, 0x00, 0x00


//--------------------- .nv.info._ZN3cub18CUB_300001_SM_10006detail8for_each13static_kernelINS2_12policy_hub_t12policy_500_tEmN6thrust24THRUST_300001_SM_1000_NS8cuda_cub20__uninitialized_fill7functorINS7_10device_ptrIjEEjEEEEvT0_T1_ --------------------------
	.section	.nv.info._ZN3cub18CUB_300001_SM_10006detail8for_each13static_kernelINS2_12policy_hub_t12policy_500_tEmN6thrust24THRUST_300001_SM_1000_NS8cuda_cub20__uninitialized_fill7functorINS7_10device_ptrIjEEjEEEEvT0_T1_,"",@"SHT_CUDA_INFO"
	.sectionflags	@""
	.align	4


	//----- nvinfo : EIATTR_CUDA_API_VERSION
	.align		4
        /*0000*/ 	.byte	0x04, 0x37
        /*0002*/ 	.short	(.L_80 - .L_79)
.L_79:
        /*0004*/ 	.word	0x00000082


	//----- nvinfo : EIATTR_KPARAM_INFO
	.align		4
.L_80:
        /*0008*/ 	.byte	0x04, 0x17
        /*000a*/ 	.short	(.L_82 - .L_81)
.L_81:
        /*000c*/ 	.word	0x00000000
        /*0010*/ 	.short	0x0001
        /*0012*/ 	.short	0x0008
        /*0014*/ 	.byte	0x00, 0xf0, 0x41, 0x00


	//----- nvinfo : EIATTR_KPARAM_INFO
	.align		4
.L_82:
        /*0018*/ 	.byte	0x04, 0x17
        /*001a*/ 	.short	(.L_84 - .L_83)
.L_83:
        /*001c*/ 	.word	0x00000000
        /*0020*/ 	.short	0x0000
        /*0022*/ 	.short	0x0000
        /*0024*/ 	.byte	0x00, 0xf0, 0x21, 0x00


	//----- nvinfo : EIATTR_SPARSE_MMA_MASK
	.align		4
.L_84:
        /*0028*/ 	.byte	0x03, 0x50
        /*002a*/ 	.short	0x0000


	//----- nvinfo : EIATTR_MAXREG_COUNT
	.align		4
        /*002c*/ 	.byte	0x03, 0x1b
        /*002e*/ 	.short	0x00ff


	//----- nvinfo : EIATTR_MERCURY_ISA_VERSION
	.align		4
        /*0030*/ 	.byte	0x03, 0x5f
        /*0032*/ 	.short	0x0101


	//----- nvinfo : EIATTR_VRC_CTA_INIT_COUNT
	.align		4
        /*0034*/ 	.byte	0x02, 0x4a
	.zero		1
	.zero		1


	//----- nvinfo : EIATTR_EXIT_INSTR_OFFSETS
	.align		4
        /*0038*/ 	.byte	0x04, 0x1c
        /*003a*/ 	.short	(.L_86 - .L_85)


	//   ....[0]....
.L_85:
        /*003c*/ 	.word	0x00000130


	//   ....[1]....
        /*0040*/ 	.word	0x00000230


	//   ....[2]....
        /*0044*/ 	.word	0x00000260


	//----- nvinfo : EIATTR_MAX_THREADS
	.align		4
.L_86:
        /*0048*/ 	.byte	0x04, 0x05
        /*004a*/ 	.short	(.L_88 - .L_87)
.L_87:
        /*004c*/ 	.word	0x00000100
        /*0050*/ 	.word	0x00000001
        /*0054*/ 	.word	0x00000001


	//----- nvinfo : EIATTR_CBANK_PARAM_SIZE
	.align		4
.L_88:
        /*0058*/ 	.byte	0x03, 0x19
        /*005a*/ 	.short	0x0018


	//----- nvinfo : EIATTR_PARAM_CBANK
	.align		4
        /*005c*/ 	.byte	0x04, 0x0a
        /*005e*/ 	.short	(.L_90 - .L_89)
	.align		4
.L_89:
        /*0060*/ 	.word	index@(.nv.constant0._ZN3cub18CUB_300001_SM_10006detail8for_each13static_kernelINS2_12policy_hub_t12policy_500_tEmN6thrust24THRUST_300001_SM_1000_NS8cuda_cub20__uninitialized_fill7functorINS7_10device_ptrIjEEjEEEEvT0_T1_)
        /*0064*/ 	.short	0x0380
        /*0066*/ 	.short	0x0018


	//----- nvinfo : EIATTR_SW_WAR
	.align		4
.L_90:
        /*0068*/ 	.byte	0x04, 0x36
        /*006a*/ 	.short	(.L_92 - .L_91)
.L_91:
        /*006c*/ 	.word	0x00000008
.L_92:


//--------------------- .nv.info._ZN3cub18CUB_300001_SM_10006detail11EmptyKernelIvEEvv --------------------------
	.section	.nv.info._ZN3cub18CUB_300001_SM_10006detail11EmptyKernelIvEEvv,"",@"SHT_CUDA_INFO"
	.sectionflags	@""
	.align	4


	//----- nvinfo : EIATTR_CUDA_API_VERSION
	.align		4
        /*0000*/ 	.byte	0x04, 0x37
        /*0002*/ 	.short	(.L_94 - .L_93)
.L_93:
        /*0004*/ 	.word	0x00000082


	//----- nvinfo : EIATTR_SPARSE_MMA_MASK
	.align		4
.L_94:
        /*0008*/ 	.byte	0x03, 0x50
        /*000a*/ 	.short	0x0000


	//----- nvinfo : EIATTR_MAXREG_COUNT
	.align		4
        /*000c*/ 	.byte	0x03, 0x1b
        /*000e*/ 	.short	0x00ff


	//----- nvinfo : EIATTR_MERCURY_ISA_VERSION
	.align		4
        /*0010*/ 	.byte	0x03, 0x5f
        /*0012*/ 	.short	0x0101


	//----- nvinfo : EIATTR_VRC_CTA_INIT_COUNT
	.align		4
        /*0014*/ 	.byte	0x02, 0x4a
	.zero		1
	.zero		1


	//----- nvinfo : EIATTR_EXIT_INSTR_OFFSETS
	.align		4
        /*0018*/ 	.byte	0x04, 0x1c
        /*001a*/ 	.short	(.L_96 - .L_95)


	//   ....[0]....
.L_95:
        /*001c*/ 	.word	0x00000010


	//----- nvinfo : EIATTR_SW_WAR
	.align		4
.L_96:
        /*0020*/ 	.byte	0x04, 0x36
        /*0022*/ 	.short	(.L_98 - .L_97)
.L_97:
        /*0024*/ 	.word	0x00000008
.L_98:


//--------------------- .nv.info._Z33unsafe_hot_potato_sync_sys_kernelPjS_ --------------------------
	.section	.nv.info._Z33unsafe_hot_potato_sync_sys_kernelPjS_,"",@"SHT_CUDA_INFO"
	.sectionflags	@""
	.align	4


	//----- nvinfo : EIATTR_CUDA_API_VERSION
	.align		4
        /*0000*/ 	.byte	0x04, 0x37
        /*0002*/ 	.short	(.L_100 - .L_99)
.L_99:
        /*0004*/ 	.word	0x00000082


	//----- nvinfo : EIATTR_KPARAM_INFO
	.align		4
.L_100:
        /*0008*/ 	.byte	0x04, 0x17
        /*000a*/ 	.short	(.L_102 - .L_101)
.L_101:
        /*000c*/ 	.word	0x00000000
        /*0010*/ 	.short	0x0001
        /*0012*/ 	.short	0x0008
        /*0014*/ 	.byte	0x00, 0xf5, 0x21, 0x00


	//----- nvinfo : EIATTR_KPARAM_INFO
	.align		4
.L_102:
        /*0018*/ 	.byte	0x04, 0x17
        /*001a*/ 	.short	(.L_104 - .L_103)
.L_103:
        /*001c*/ 	.word	0x00000000
        /*0020*/ 	.short	0x0000
        /*0022*/ 	.short	0x0000
        /*0024*/ 	.byte	0x00, 0xf5, 0x21, 0x00


	//----- nvinfo : EIATTR_SPARSE_MMA_MASK
	.align		4
.L_104:
        /*0028*/ 	.byte	0x03, 0x50
        /*002a*/ 	.short	0x0000


	//----- nvinfo : EIATTR_MAXREG_COUNT
	.align		4
        /*002c*/ 	.byte	0x03, 0x1b
        /*002e*/ 	.short	0x00ff


	//----- nvinfo : EIATTR_MERCURY_ISA_VERSION
	.align		4
        /*0030*/ 	.byte	0x03, 0x5f
        /*0032*/ 	.short	0x0101


	//----- nvinfo : EIATTR_COOP_GROUP_MASK_REGIDS
	.align		4
        /*0034*/ 	.byte	0x04, 0x29
        /*0036*/ 	.short	(.L_106 - .L_105)


	//   ....[0]....
.L_105:
        /*0038*/ 	.word	0xffffffff


	//----- nvinfo : EIATTR_COOP_GROUP_INSTR_OFFSETS
	.align		4
.L_106:
        /*003c*/ 	.byte	0x04, 0x28
        /*003e*/ 	.short	(.L_108 - .L_107)


	//   ....[0]....
.L_107:
        /*0040*/ 	.word	0x00000370


	//----- nvinfo : EIATTR_VRC_CTA_INIT_COUNT
	.align		4
.L_108:
        /*0044*/ 	.byte	0x02, 0x4a
	.zero		1
	.zero		1


	//----- nvinfo : EIATTR_EXIT_INSTR_OFFSETS
	.align		4
        /*0048*/ 	.byte	0x04, 0x1c
        /*004a*/ 	.short	(.L_110 - .L_109)


	//   ....[0]....
.L_109:
        /*004c*/ 	.word	0x00000380


	//----- nvinfo : EIATTR_CRS_STACK_SIZE
	.align		4
.L_110:
        /*0050*/ 	.byte	0x04, 0x1e
        /*0052*/ 	.short	(.L_112 - .L_111)
.L_111:
        /*0054*/ 	.word	0x00000000


	//----- nvinfo : EIATTR_CBANK_PARAM_SIZE
	.align		4
.L_112:
        /*0058*/ 	.byte	0x03, 0x19
        /*005a*/ 	.short	0x0010


	//----- nvinfo : EIATTR_PARAM_CBANK
	.align		4
        /*005c*/ 	.byte	0x04, 0x0a
        /*005e*/ 	.short	(.L_114 - .L_113)
	.align		4
.L_113:
        /*0060*/ 	.word	index@(.nv.constant0._Z33unsafe_hot_potato_sync_sys_kernelPjS_)
        /*0064*/ 	.short	0x0380
        /*0066*/ 	.short	0x0010


	//----- nvinfo : EIATTR_SW_WAR
	.align		4
.L_114:
        /*0068*/ 	.byte	0x04, 0x36
        /*006a*/ 	.short	(.L_116 - .L_115)
.L_115:
        /*006c*/ 	.word	0x00000008
.L_116:


//--------------------- .nv.info._Z33unsafe_hot_potato_sync_gpu_kernelPjS_ --------------------------
	.section	.nv.info._Z33unsafe_hot_potato_sync_gpu_kernelPjS_,"",@"SHT_CUDA_INFO"
	.sectionflags	@""
	.align	4


	//----- nvinfo : EIATTR_CUDA_API_VERSION
	.align		4
        /*0000*/ 	.byte	0x04, 0x37
        /*0002*/ 	.short	(.L_118 - .L_117)
.L_117:
        /*0004*/ 	.word	0x00000082


	//----- nvinfo : EIATTR_KPARAM_INFO
	.align		4
.L_118:
        /*0008*/ 	.byte	0x04, 0x17
        /*000a*/ 	.short	(.L_120 - .L_119)
.L_119:
        /*000c*/ 	.word	0x00000000
        /*0010*/ 	.short	0x0001
        /*0012*/ 	.short	0x0008
        /*0014*/ 	.byte	0x00, 0xf5, 0x21, 0x00


	//----- nvinfo : EIATTR_KPARAM_INFO
	.align		4
.L_120:
        /*0018*/ 	.byte	0x04, 0x17
        /*001a*/ 	.short	(.L_122 - .L_121)
.L_121:
        /*001c*/ 	.word	0x00000000
        /*0020*/ 	.short	0x0000
        /*0022*/ 	.short	0x0000
        /*0024*/ 	.byte	0x00, 0xf5, 0x21, 0x00


	//----- nvinfo : EIATTR_SPARSE_MMA_MASK
	.align		4
.L_122:
        /*0028*/ 	.byte	0x03, 0x50
        /*002a*/ 	.short	0x0000


	//----- nvinfo : EIATTR_MAXREG_COUNT
	.align		4
        /*002c*/ 	.byte	0x03, 0x1b
        /*002e*/ 	.short	0x00ff


	//----- nvinfo : EIATTR_MERCURY_ISA_VERSION
	.align		4
        /*0030*/ 	.byte	0x03, 0x5f
        /*0032*/ 	.short	0x0101


	//----- nvinfo : EIATTR_COOP_GROUP_MASK_REGIDS
	.align		4
        /*0034*/ 	.byte	0x04, 0x29
        /*0036*/ 	.short	(.L_124 - .L_123)


	//   ....[0]....
.L_123:
        /*0038*/ 	.word	0xffffffff


	//----- nvinfo : EIATTR_COOP_GROUP_INSTR_OFFSETS
	.align		4
.L_124:
        /*003c*/ 	.byte	0x04, 0x28
        /*003e*/ 	.short	(.L_126 - .L_125)


	//   ....[0]....
.L_125:
        /*0040*/ 	.word	0x00000370


	//----- nvinfo : EIATTR_VRC_CTA_INIT_COUNT
	.align		4
.L_126:
        /*0044*/ 	.byte	0x02, 0x4a
	.zero		1
	.zero		1


	//----- nvinfo : EIATTR_EXIT_INSTR_OFFSETS
	.align		4
        /*0048*/ 	.byte	0x04, 0x1c
        /*004a*/ 	.short	(.L_128 - .L_127)


	//   ....[0]....
.L_127:
        /*004c*/ 	.word	0x00000380


	//----- nvinfo : EIATTR_CRS_STACK_SIZE
	.align		4
.L_128:
        /*0050*/ 	.byte	0x04, 0x1e
        /*0052*/ 	.short	(.L_130 - .L_129)
.L_129:
        /*0054*/ 	.word	0x00000000


	//----- nvinfo : EIATTR_CBANK_PARAM_SIZE
	.align		4
.L_130:
        /*0058*/ 	.byte	0x03, 0x19
        /*005a*/ 	.short	0x0010


	//----- nvinfo : EIATTR_PARAM_CBANK
	.align		4
        /*005c*/ 	.byte	0x04, 0x0a
        /*005e*/ 	.short	(.L_132 - .L_131)
	.align		4
.L_131:
        /*0060*/ 	.word	index@(.nv.constant0._Z33unsafe_hot_potato_sync_gpu_kernelPjS_)
        /*0064*/ 	.short	0x0380
        /*0066*/ 	.short	0x0010


	//----- nvinfo : EIATTR_SW_WAR
	.align		4
.L_132:
        /*0068*/ 	.byte	0x04, 0x36
        /*006a*/ 	.short	(.L_134 - .L_133)
.L_133:
        /*006c*/ 	.word	0x00000008
.L_134:


//--------------------- .nv.info._Z33unsafe_hot_potato_sync_cta_kernelPjS_ --------------------------
	.section	.nv.info._Z33unsafe_hot_potato_sync_cta_kernelPjS_,"",@"SHT_CUDA_INFO"
	.sectionflags	@""
	.align	4


	//----- nvinfo : EIATTR_CUDA_API_VERSION
	.align		4
        /*0000*/ 	.byte	0x04, 0x37
        /*0002*/ 	.short	(.L_136 - .L_135)
.L_135:
        /*0004*/ 	.word	0x00000082


	//----- nvinfo : EIATTR_KPARAM_INFO
	.align		4
.L_136:
        /*0008*/ 	.byte	0x04, 0x17
        /*000a*/ 	.short	(.L_138 - .L_137)
.L_137:
        /*000c*/ 	.word	0x00000000
        /*0010*/ 	.short	0x0001
        /*0012*/ 	.short	0x0008
        /*0014*/ 	.byte	0x00, 0xf5, 0x21, 0x00


	//----- nvinfo : EIATTR_KPARAM_INFO
	.align		4
.L_138:
        /*0018*/ 	.byte	0x04, 0x17
        /*001a*/ 	.short	(.L_140 - .L_139)
.L_139:
        /*001c*/ 	.word	0x00000000
        /*0020*/ 	.short	0x0000
        /*0022*/ 	.short	0x0000
        /*0024*/ 	.byte	0x00, 0xf5, 0x21, 0x00


	//----- nvinfo : EIATTR_SPARSE_MMA_MASK
	.align		4
.L_140:
        /*0028*/ 	.byte	0x03, 0x50
        /*002a*/ 	.short	0x0000


	//----- nvinfo : EIATTR_MAXREG_COUNT
	.align		4
        /*002c*/ 	.byte	0x03, 0x1b
        /*002e*/ 	.short	0x00ff


	//----- nvinfo : EIATTR_MERCURY_ISA_VERSION
	.align		4
        /*0030*/ 	.byte	0x03, 0x5f
        /*0032*/ 	.short	0x0101


	//----- nvinfo : EIATTR_COOP_GROUP_MASK_REGIDS
	.align		4
        /*0034*/ 	.byte	0x04, 0x29
        /*0036*/ 	.short	(.L_142 - .L_141)


	//   ....[0]....
.L_141:
        /*0038*/ 	.word	0xffffffff


	//----- nvinfo : EIATTR_COOP_GROUP_INSTR_OFFSETS
	.align		4
.L_142:
        /*003c*/ 	.byte	0x04, 0x28
        /*003e*/ 	.short	(.L_144 - .L_143)


	//   ....[0]....
.L_143:
        /*0040*/ 	.word	0x000004f0


	//----- nvinfo : EIATTR_VRC_CTA_INIT_COUNT
	.align		4
.L_144:
        /*0044*/ 	.byte	0x02, 0x4a
	.zero		1
	.zero		1


	//----- nvinfo : EIATTR_EXIT_INSTR_OFFSETS
	.align		4
        /*0048*/ 	.byte	0x04, 0x1c
        /*004a*/ 	.short	(.L_146 - .L_145)


	//   ....[0]....
.L_145:
        /*004c*/ 	.word	0x00000500


	//----- nvinfo : EIATTR_CRS_STACK_SIZE
	.align		4
.L_146:
        /*0050*/ 	.byte	0x04, 0x1e
        /*0052*/ 	.short	(.L_148 - .L_147)
.L_147:
        /*0054*/ 	.word	0x00000000


	//----- nvinfo : EIATTR_CBANK_PARAM_SIZE
	.align		4
.L_148:
        /*0058*/ 	.byte	0x03, 0x19
        /*005a*/ 	.short	0x0010


	//----- nvinfo : EIATTR_PARAM_CBANK
	.align		4
        /*005c*/ 	.byte	0x04, 0x0a
        /*005e*/ 	.short	(.L_150 - .L_149)
	.align		4
.L_149:
        /*0060*/ 	.word	index@(.nv.constant0._Z33unsafe_hot_potato_sync_cta_kernelPjS_)
        /*0064*/ 	.short	0x0380
        /*0066*/ 	.short	0x0010


	//----- nvinfo : EIATTR_SW_WAR
	.align		4
.L_150:
        /*0068*/ 	.byte	0x04, 0x36
        /*006a*/ 	.short	(.L_152 - .L_151)
.L_151:
        /*006c*/ 	.word	0x00000008
.L_152:


//--------------------- .nv.info._Z12dummy_kernelv --------------------------
	.section	.nv.info._Z12dummy_kernelv,"",@"SHT_CUDA_INFO"
	.sectionflags	@""
	.align	4


	//----- nvinfo : EIATTR_CUDA_API_VERSION
	.align		4
        /*0000*/ 	.byte	0x04, 0x37
        /*0002*/ 	.short	(.L_154 - .L_153)
.L_153:
        /*0004*/ 	.word	0x00000082


	//----- nvinfo : EIATTR_SPARSE_MMA_MASK
	.align		4
.L_154:
        /*0008*/ 	.byte	0x03, 0x50
        /*000a*/ 	.short	0x0000


	//----- nvinfo : EIATTR_MAXREG_COUNT
	.align		4
        /*000c*/ 	.byte	0x03, 0x1b
        /*000e*/ 	.short	0x00ff


	//----- nvinfo : EIATTR_MERCURY_ISA_VERSION
	.align		4
        /*0010*/ 	.byte	0x03, 0x5f
        /*0012*/ 	.short	0x0101


	//----- nvinfo : EIATTR_VRC_CTA_INIT_COUNT
	.align		4
        /*0014*/ 	.byte	0x02, 0x4a
	.zero		1
	.zero		1


	//----- nvinfo : EIATTR_EXIT_INSTR_OFFSETS
	.align		4
        /*0018*/ 	.byte	0x04, 0x1c
        /*001a*/ 	.short	(.L_156 - .L_155)


	//   ....[0]....
.L_155:
        /*001c*/ 	.word	0x00000650


	//----- nvinfo : EIATTR_SW_WAR
	.align		4
.L_156:
        /*0020*/ 	.byte	0x04, 0x36
        /*0022*/ 	.short	(.L_158 - .L_157)
.L_157:
        /*0024*/ 	.word	0x00000008
.L_158:


//--------------------- .nv.callgraph             --------------------------
	.section	.nv.callgraph,"",@"SHT_CUDA_CALLGRAPH"
	.align	4
	.sectionentsize	8
	.align		4
        /*0000*/ 	.word	0x00000000
	.align		4
        /*0004*/ 	.word	0xffffffff
	.align		4
        /*0008*/ 	.word	0x00000000
	.align		4
        /*000c*/ 	.word	0xfffffffe
	.align		4
        /*0010*/ 	.word	0x00000000
	.align		4
        /*0014*/ 	.word	0xfffffffd
	.align		4
        /*0018*/ 	.word	0x00000000
	.align		4
        /*001c*/ 	.word	0xfffffffc


//--------------------- .nv.constant4             --------------------------
	.section	.nv.constant4,"a",@progbits
	.align	8
	.align		8
.nv.constant4:
        /*0000*/ 	.dword	_ZN34_INTERNAL_58105309_4_k_cu_ecd97cbe4cuda3std3__45__cpo5beginE
	.align		8
        /*0008*/ 	.dword	_ZN34_INTERNAL_58105309_4_k_cu_ecd97cbe4cuda3std3__45__cpo3endE
	.align		8
        /*0010*/ 	.dword	_ZN34_INTERNAL_58105309_4_k_cu_ecd97cbe4cuda3std3__45__cpo6cbeginE
	.align		8
        /*0018*/ 	.dword	_ZN34_INTERNAL_58105309_4_k_cu_ecd97cbe4cuda3std3__45__cpo4cendE
	.align		8
        /*0020*/ 	.dword	_ZN34_INTERNAL_58105309_4_k_cu_ecd97cbe4cuda3std3__45__cpo6rbeginE
	.align		8
        /*0028*/ 	.dword	_ZN34_INTERNAL_58105309_4_k_cu_ecd97cbe4cuda3std3__45__cpo4rendE
	.align		8
        /*0030*/ 	.dword	_ZN34_INTERNAL_58105309_4_k_cu_ecd97cbe4cuda3std3__45__cpo7crbeginE
	.align		8
        /*0038*/ 	.dword	_ZN34_INTERNAL_58105309_4_k_cu_ecd97cbe4cuda3std3__45__cpo5crendE
	.align		8
        /*0040*/ 	.dword	_ZN34_INTERNAL_58105309_4_k_cu_ecd97cbe4cuda3std3__436_GLOBAL__N__58105309_4_k_cu_ecd97cbe6ignoreE
	.align		8
        /*0048*/ 	.dword	_ZN34_INTERNAL_58105309_4_k_cu_ecd97cbe4cuda3std3__419piecewise_constructE
	.align		8
        /*0050*/ 	.dword	_ZN34_INTERNAL_58105309_4_k_cu_ecd97cbe4cuda3std3__48in_placeE
	.align		8
        /*0058*/ 	.dword	_ZN34_INTERNAL_58105309_4_k_cu_ecd97cbe4cuda3std3__420unreachable_sentinelE
	.align		8
        /*0060*/ 	.dword	_ZN34_INTERNAL_58105309_4_k_cu_ecd97cbe4cuda3std3__47nulloptE
	.align		8
        /*0068*/ 	.dword	_ZN34_INTERNAL_58105309_4_k_cu_ecd97cbe4cuda3std3__48unexpectE
	.align		8
        /*0070*/ 	.dword	_ZN34_INTERNAL_58105309_4_k_cu_ecd97cbe4cuda3std6ranges3__45__cpo4swapE
	.align		8
        /*0078*/ 	.dword	_ZN34_INTERNAL_58105309_4_k_cu_ecd97cbe4cuda3std6ranges3__45__cpo9iter_moveE
	.align		8
        /*0080*/ 	.dword	_ZN34_INTERNAL_58105309_4_k_cu_ecd97cbe4cuda3std6ranges3__45__cpo5beginE
	.align		8
        /*0088*/ 	.dword	_ZN34_INTERNAL_58105309_4_k_cu_ecd97cbe4cuda3std6ranges3__45__cpo3endE
	.align		8
        /*0090*/ 	.dword	_ZN34_INTERNAL_58105309_4_k_cu_ecd97cbe4cuda3std6ranges3__45__cpo6cbeginE
	.align		8
        /*0098*/ 	.dword	_ZN34_INTERNAL_58105309_4_k_cu_ecd97cbe4cuda3std6ranges3__45__cpo4cendE
	.align		8
        /*00a0*/ 	.dword	_ZN34_INTERNAL_58105309_4_k_cu_ecd97cbe4cuda3std6ranges3__45__cpo7advanceE
	.align		8
        /*00a8*/ 	.dword	_ZN34_INTERNAL_58105309_4_k_cu_ecd97cbe4cuda3std6ranges3__45__cpo9iter_swapE
	.align		8
        /*00b0*/ 	.dword	_ZN34_INTERNAL_58105309_4_k_cu_ecd97cbe4cuda3std6ranges3__45__cpo4nextE
	.align		8
        /*00b8*/ 	.dword	_ZN34_INTERNAL_58105309_4_k_cu_ecd97cbe4cuda3std6ranges3__45__cpo4prevE
	.align		8
        /*00c0*/ 	.dword	_ZN34_INTERNAL_58105309_4_k_cu_ecd97cbe4cuda3std6ranges3__45__cpo4dataE
	.align		8
        /*00c8*/ 	.dword	_ZN34_INTERNAL_58105309_4_k_cu_ecd97cbe4cuda3std6ranges3__45__cpo5cdataE
	.align		8
        /*00d0*/ 	.dword	_ZN34_INTERNAL_58105309_4_k_cu_ecd97cbe4cuda3std6ranges3__45__cpo4sizeE
	.align		8
        /*00d8*/ 	.dword	_ZN34_INTERNAL_58105309_4_k_cu_ecd97cbe4cuda3std6ranges3__45__cpo5ssizeE
	.align		8
        /*00e0*/ 	.dword	_ZN34_INTERNAL_58105309_4_k_cu_ecd97cbe4cuda3std6ranges3__45__cpo8distanceE
	.align		8
        /*00e8*/ 	.dword	_ZN34_INTERNAL_58105309_4_k_cu_ecd97cbe6thrust24THRUST_300001_SM_1000_NS8cuda_cub3parE
	.align		8
        /*00f0*/ 	.dword	_ZN34_INTERNAL_58105309_4_k_cu_ecd97cbe6thrust24THRUST_300001_SM_1000_NS8cuda_cub10par_nosyncE
	.align		8
        /*00f8*/ 	.dword	_ZN34_INTERNAL_58105309_4_k_cu_ecd97cbe6thrust24THRUST_300001_SM_1000_NS6system6detail10sequential3seqE
	.align		8
        /*0100*/ 	.dword	_ZN34_INTERNAL_58105309_4_k_cu_ecd97cbe6thrust24THRUST_300001_SM_1000_NS12placeholders2_1E
	.align		8
        /*0108*/ 	.dword	_ZN34_INTERNAL_58105309_4_k_cu_ecd97cbe6thrust24THRUST_300001_SM_1000_NS12placeholders2_2E
	.align		8
        /*0110*/ 	.dword	_ZN34_INTERNAL_58105309_4_k_cu_ecd97cbe6thrust24THRUST_300001_SM_1000_NS12placeholders2_3E
	.align		8
        /*0118*/ 	.dword	_ZN34_INTERNAL_58105309_4_k_cu_ecd97cbe6thrust24THRUST_300001_SM_1000_NS12placeholders2_4E
	.align		8
        /*0120*/ 	.dword	_ZN34_INTERNAL_58105309_4_k_cu_ecd97cbe6thrust24THRUST_300001_SM_1000_NS12placeholders2_5E
	.align		8
        /*0128*/ 	.dword	_ZN34_INTERNAL_58105309_4_k_cu_ecd97cbe6thrust24THRUST_300001_SM_1000_NS12placeholders2_6E
	.align		8
        /*0130*/ 	.dword	_ZN34_INTERNAL_58105309_4_k_cu_ecd97cbe6thrust24THRUST_300001_SM_1000_NS12placeholders2_7E
	.align		8
        /*0138*/ 	.dword	_ZN34_INTERNAL_58105309_4_k_cu_ecd97cbe6thrust24THRUST_300001_SM_1000_NS12placeholders2_8E
	.align		8
        /*0140*/ 	.dword	_ZN34_INTERNAL_58105309_4_k_cu_ecd97cbe6thrust24THRUST_300001_SM_1000_NS12placeholders2_9E
	.align		8
        /*0148*/ 	.dword	_ZN34_INTERNAL_58105309_4_k_cu_ecd97cbe6thrust24THRUST_300001_SM_1000_NS12placeholders3_10E
	.align		8
        /*0150*/ 	.dword	_ZN34_INTERNAL_58105309_4_k_cu_ecd97cbe6thrust24THRUST_300001_SM_1000_NS3seqE


//--------------------- .text._ZN3cub18CUB_300001_SM_10006detail8for_each13static_kernelINS2_12policy_hub_t12policy_500_tEmN6thrust24THRUST_300001_SM_1000_NS8cuda_cub20__uninitialized_fill7functorINS7_10device_ptrIjEEjEEEEvT0_T1_ --------------------------
	.section	.text._ZN3cub18CUB_300001_SM_10006detail8for_each13static_kernelINS2_12policy_hub_t12policy_500_tEmN6thrust24THRUST_300001_SM_1000_NS8cuda_cub20__uninitialized_fill7functorINS7_10device_ptrIjEEjEEEEvT0_T1_,"ax",@progbits
	.align	128
        .global         _ZN3cub18CUB_300001_SM_10006detail8for_each13static_kernelINS2_12policy_hub_t12policy_500_tEmN6thrust24THRUST_300001_SM_1000_NS8cuda_cub20__uninitialized_fill7functorINS7_10device_ptrIjEEjEEEEvT0_T1_
        .type           _ZN3cub18CUB_300001_SM_10006detail8for_each13static_kernelINS2_12policy_hub_t12policy_500_tEmN6thrust24THRUST_300001_SM_1000_NS8cuda_cub20__uninitialized_fill7functorINS7_10device_ptrIjEEjEEEEvT0_T1_,@function
        .size           _ZN3cub18CUB_300001_SM_10006detail8for_each13static_kernelINS2_12policy_hub_t12policy_500_tEmN6thrust24THRUST_300001_SM_1000_NS8cuda_cub20__uninitialized_fill7functorINS7_10device_ptrIjEEjEEEEvT0_T1_,(.L_x_20 - _ZN3cub18CUB_300001_SM_10006detail8for_each13static_kernelINS2_12policy_hub_t12policy_500_tEmN6thrust24THRUST_300001_SM_1000_NS8cuda_cub20__uninitialized_fill7functorINS7_10device_ptrIjEEjEEEEvT0_T1_)
        .other          _ZN3cub18CUB_300001_SM_10006detail8for_each13static_kernelINS2_12policy_hub_t12policy_500_tEmN6thrust24THRUST_300001_SM_1000_NS8cuda_cub20__uninitialized_fill7functorINS7_10device_ptrIjEEjEEEEvT0_T1_,@"STO_CUDA_ENTRY STV_DEFAULT"
_ZN3cub18CUB_300001_SM_10006detail8for_each13static_kernelINS2_12policy_hub_t12policy_500_tEmN6thrust24THRUST_300001_SM_1000_NS8cuda_cub20__uninitialized_fill7functorINS7_10device_ptrIjEEjEEEEvT0_T1_:
.text._ZN3cub18CUB_300001_SM_10006detail8for_each13static_kernelINS2_12policy_hub_t12policy_500_tEmN6thrust24THRUST_300001_SM_1000_NS8cuda_cub20__uninitialized_fill7functorINS7_10device_ptrIjEEjEEEEvT0_T1_:
[----:B------:R-:W-:Y:S08]  /*0000*/  LDC R1, c[0x0][0x37c] ;  /* 0x0000df00ff017b82 */ /* 0x000ff00000000800 */
[----:B------:R-:W0:Y:S01]  /*0010*/  S2UR UR4, SR_CTAID.X ;  /* 0x00000000000479c3 */ /* 0x000e220000002500 */
[----:B------:R-:W1:Y:S01]  /*0020*/  LDCU.64 UR6, c[0x0][0x380] ;  /* 0x00007000ff0677ac */ /* 0x000e620008000a00 */
[----:B------:R-:W2:Y:S01]  /*0030*/  LDCU.64 UR8, c[0x0][0x358] ;  /* 0x00006b00ff0877ac */ /* 0x000ea20008000a00 */
[----:B0-----:R-:W-:-:S04]  /*0040*/  UIMAD.WIDE.U32 UR4, UR4, 0x200, URZ ;  /* 0x00000200040478a5 */ /* 0x001fc8000f8e00ff */
[----:B-1----:R-:W-:-:S04]  /*0050*/  UIADD3 UR6, UP0, UPT, -UR4, UR6, URZ ;  /* 0x0000000604067290 */ /* 0x002fc8000ff1e1ff */
[----:B------:R-:W-:Y:S02]  /*0060*/  UIADD3.X UR7, UPT, UPT, ~UR5, UR7, URZ, UP0, !UPT ;  /* 0x0000000705077290 */ /* 0x000fe400087fe5ff */
[----:B------:R-:W-:-:S04]  /*0070*/  UISETP.GE.U32.AND UP0, UPT, UR6, 0x200, UPT ;  /* 0x000002000600788c */ /* 0x000fc8000bf06070 */
[----:B------:R-:W-:-:S09]  /*0080*/  UISETP.GE.U32.AND.EX UP0, UPT, UR7, URZ, UPT, UP0 ;  /* 0x000000ff0700728c */ /* 0x000fd2000bf06100 */
[----:B--2---:R-:W-:Y:S05]  /*0090*/  BRA.U !UP0, `(.L_x_0) ;  /* 0x0000000108287547 */ /* 0x004fea000b800000 */
[----:B------:R-:W0:Y:S01]  /*00a0*/  S2R R0, SR_TID.X ;  /* 0x0000000000007919 */ /* 0x000e220000002100 */
[----:B------:R-:W1:Y:S01]  /*00b0*/  LDCU.64 UR6, c[0x0][0x388] ;  /* 0x00007100ff0677ac */ /* 0x000e620008000a00 */
[----:B------:R-:W2:Y:S01]  /*00c0*/  LDC R5, c[0x0][0x390] ;  /* 0x0000e400ff057b82 */ /* 0x000ea20000000800 */
[----:B0-----:R-:W-:-:S05]  /*00d0*/  IADD3 R0, P0, PT, R0, UR4, RZ ;  /* 0x0000000400007c10 */ /* 0x001fca000ff1e0ff */
[----:B------:R-:W-:Y:S01]  /*00e0*/  IMAD.X R3, RZ, RZ, UR5, P0 ;  /* 0x00000005ff037e24 */ /* 0x000fe200080e06ff */
[----:B-1----:R-:W-:-:S04]  /*00f0*/  LEA R2, P0, R0, UR6, 0x2 ;  /* 0x0000000600027c11 */ /* 0x002fc8000f8010ff */
[----:B------:R-:W-:-:S05]  /*0100*/  LEA.HI.X R3, R0, UR7, R3, 0x2, P0 ;  /* 0x0000000700037c11 */ /* 0x000fca00080f1403 */
[----:B--2---:R-:W-:Y:S04]  /*0110*/  STG.E desc[UR8][R2.64], R5 ;  /* 0x0000000502007986 */ /* 0x004fe8000c101908 */
[----:B------:R-:W-:Y:S01]  /*0120*/  STG.E desc[UR8][R2.64+0x400], R5 ;  /* 0x0004000502007986 */ /* 0x000fe2000c101908 */
[----:B------:R-:W-:Y:S05]  /*0130*/  EXIT ;  /* 0x000000000000794d */ /* 0x000fea0003800000 */
.L_x_0:
[----:B------:R-:W0:Y:S01]  /*0140*/  S2R R0, SR_TID.X ;  /* 0x0000000000007919 */ /* 0x000e220000002100 */
[----:B------:R-:W-:Y:S01]  /*0150*/  IMAD.U32 R2, RZ, RZ, UR7 ;  /* 0x00000007ff027e24 */ /* 0x000fe2000f8e00ff */
[----:B------:R-:W1:Y:S01]  /*0160*/  LDCU.64 UR10, c[0x0][0x388] ;  /* 0x00007100ff0a77ac */ /* 0x000e620008000a00 */
[----:B------:R-:W-:Y:S01]  /*0170*/  IMAD.U32 R4, RZ, RZ, UR7 ;  /* 0x00000007ff047e24 */ /* 0x000fe2000f8e00ff */
[----:B0-----:R-:W-:-:S04]  /*0180*/  ISETP.LT.U32.AND P0, PT, R0, UR6, PT ;  /* 0x0000000600007c0c */ /* 0x001fc8000bf01070 */
[----:B------:R-:W-:Y:S01]  /*0190*/  ISETP.GT.U32.AND.EX P0, PT, R2, RZ, PT, P0 ;  /* 0x000000ff0200720c */ /* 0x000fe20003f04100 */
[C---:B------:R-:W-:Y:S01]  /*01a0*/  VIADD R2, R0.reuse, 0x100 ;  /* 0x0000010000027836 */ /* 0x040fe20000000000 */
[----:B------:R-:W-:-:S04]  /*01b0*/  IADD3 R0, P2, PT, R0, UR4, RZ ;  /* 0x0000000400007c10 */ /* 0x000fc8000ff5e0ff */
[----:B------:R-:W-:Y:S01]  /*01c0*/  ISETP.LT.U32.AND P1, PT, R2, UR6, PT ;  /* 0x0000000602007c0c */ /* 0x000fe2000bf21070 */
[----:B------:R-:W-:Y:S01]  /*01d0*/  IMAD.X R3, RZ, RZ, UR5, P2 ;  /* 0x00000005ff037e24 */ /* 0x000fe200090e06ff */
[----:B-1----:R-:W-:Y:S02]  /*01e0*/  LEA R2, P2, R0, UR10, 0x2 ;  /* 0x0000000a00027c11 */ /* 0x002fe4000f8410ff */
[----:B------:R-:W-:Y:S02]  /*01f0*/  ISETP.GT.U32.AND.EX P1, PT, R4, RZ, PT, P1 ;  /* 0x000000ff0400720c */ /* 0x000fe40003f24110 */
[----:B------:R-:W-:Y:S01]  /*0200*/  LEA.HI.X R3, R0, UR11, R3, 0x2, P2 ;  /* 0x0000000b00037c11 */ /* 0x000fe200090f1403 */
[----:B------:R-:W0:Y:S04]  /*0210*/  @P0 LDC R5, c[0x0][0x390] ;  /* 0x0000e400ff050b82 */ /* 0x000e280000000800 */
[----:B0-----:R0:W-:Y:S06]  /*0220*/  @P0 STG.E desc[UR8][R2.64], R5 ;  /* 0x0000000502000986 */ /* 0x0011ec000c101908 */
[----:B------:R-:W-:Y:S05]  /*0230*/  @!P1 EXIT ;  /* 0x000000000000994d */ /* 0x000fea0003800000 */
[----:B0-----:R-:W0:Y:S02]  /*0240*/  LDC R5, c[0x0][0x390] ;  /* 0x0000e400ff057b82 */ /* 0x001e240000000800 */
[----:B0-----:R-:W-:Y:S01]  /*0250*/  STG.E desc[UR8][R2.64+0x400], R5 ;  /* 0x0004000502007986 */ /* 0x001fe2000c101908 */
[----:B------:R-:W-:Y:S05]  /*0260*/  EXIT ;  /* 0x000000000000794d */ /* 0x000fea0003800000 */
.L_x_1:
[----:B------:R-:W-:-:S00]  /*0270*/  BRA `(.L_x_1) ;  /* 0xfffffffc00fc7947 */ /* 0x000fc0000383ffff */
[----:B------:R-:W-:-:S00]  /*0280*/  NOP ;  /* 0x0000000000007918 */ /* 0x000fc00000000000 */
[----:B------:R-:W-:-:S00]  /*0290*/  NOP ;  /* 0x0000000000007918 */ /* 0x000fc00000000000 */
[----:B------:R-:W-:-:S00]  /*02a0*/  NOP ;  /* 0x0000000000007918 */ /* 0x000fc00000000000 */
[----:B------:R-:W-:-:S00]  /*02b0*/  NOP ;  /* 0x0000000000007918 */ /* 0x000fc00000000000 */
[----:B------:R-:W-:-:S00]  /*02c0*/  NOP ;  /* 0x0000000000007918 */ /* 0x000fc00000000000 */
[----:B------:R-:W-:-:S00]  /*02d0*/  NOP ;  /* 0x0000000000007918 */ /* 0x000fc00000000000 */
[----:B------:R-:W-:-:S00]  /*02e0*/  NOP ;  /* 0x0000000000007918 */ /* 0x000fc00000000000 */
[----:B------:R-:W-:-:S00]  /*02f0*/  NOP ;  /* 0x0000000000007918 */ /* 0x000fc00000000000 */
.L_x_20:


//--------------------- .text._ZN3cub18CUB_300001_SM_10006detail11EmptyKernelIvEEvv --------------------------
	.section	.text._ZN3cub18CUB_300001_SM_10006detail11EmptyKernelIvEEvv,"ax",@progbits
	.align	128
        .global         _ZN3cub18CUB_300001_SM_10006detail11EmptyKernelIvEEvv
        .type           _ZN3cub18CUB_300001_SM_10006detail11EmptyKernelIvEEvv,@function
        .size           _ZN3cub18CUB_300001_SM_10006detail11EmptyKernelIvEEvv,(.L_x_21 - _ZN3cub18CUB_300001_SM_10006detail11EmptyKernelIvEEvv)
        .other          _ZN3cub18CUB_300001_SM_10006detail11EmptyKernelIvEEvv,@"STO_CUDA_ENTRY STV_DEFAULT"
_ZN3cub18CUB_300001_SM_10006detail11EmptyKernelIvEEvv:
.text._ZN3cub18CUB_300001_SM_10006detail11EmptyKernelIvEEvv:
[----:B------:R-:W-:Y:S01]  /*0000*/  LDC R1, c[0x0][0x37c] ;  /* 0x0000df00ff017b82 */ /* 0x000fe20000000800 */
[----:B------:R-:W-:Y:S05]  /*0010*/  EXIT ;  /* 0x000000000000794d */ /* 0x000fea0003800000 */
.L_x_2:
        /* <DEDUP_REMOVED lines=14> */
.L_x_21:


//--------------------- .text._Z33unsafe_hot_potato_sync_sys_kernelPjS_ --------------------------
	.section	.text._Z33unsafe_hot_potato_sync_sys_kernelPjS_,"ax",@progbits
	.align	128
        .global         _Z33unsafe_hot_potato_sync_sys_kernelPjS_
        .type           _Z33unsafe_hot_potato_sync_sys_kernelPjS_,@function
        .size           _Z33unsafe_hot_potato_sync_sys_kernelPjS_,(.L_x_22 - _Z33unsafe_hot_potato_sync_sys_kernelPjS_)
        .other          _Z33unsafe_hot_potato_sync_sys_kernelPjS_,@"STO_CUDA_ENTRY STV_DEFAULT"
_Z33unsafe_hot_potato_sync_sys_kernelPjS_:
.text._Z33unsafe_hot_potato_sync_sys_kernelPjS_:
[----:B------:R-:W-:Y:S01]  /*0000*/  LDC R1, c[0x0][0x37c] ;  /* 0x0000df00ff017b82 */ /* 0x000fe20000000800 */
[----:B------:R-:W0:Y:S07]  /*0010*/  S2R R4, SR_TID.Y ;  /* 0x0000000000047919 */ /* 0x000e2e0000002200 */
[----:B------:R-:W1:Y:S01]  /*0020*/  S2UR UR6, SR_CTAID.Z ;  /* 0x00000000000679c3 */ /* 0x000e620000002700 */
[----:B------:R-:W2:Y:S01]  /*0030*/  LDCU UR7, c[0x0][0x370] ;  /* 0x00006e00ff0777ac */ /* 0x000ea20008000800 */
[----:B------:R-:W0:Y:S01]  /*0040*/  S2R R7, SR_TID.Z ;  /* 0x0000000000077919 */ /* 0x000e220000002300 */
[----:B------:R-:W1:Y:S01]  /*0050*/  LDCU UR8, c[0x0][0x374] ;  /* 0x00006e80ff0877ac */ /* 0x000e620008000800 */
[----:B------:R-:W3:Y:S04]  /*0060*/  S2R R5, SR_TID.X ;  /* 0x0000000000057919 */ /* 0x000ee80000002100 */
[----:B------:R-:W4:Y:S01]  /*0070*/  S2UR UR5, SR_CTAID.Y ;  /* 0x00000000000579c3 */ /* 0x000f220000002600 */
[----:B------:R-:W5:Y:S01]  /*0080*/  LDCU UR10, c[0x0][0x360] ;  /* 0x00006c00ff0a77ac */ /* 0x000f620008000800 */
[----:B------:R-:W5:Y:S06]  /*0090*/  LDCU UR9, c[0x0][0x364] ;  /* 0x00006c80ff0977ac */ /* 0x000f6c0008000800 */
[----:B------:R-:W2:Y:S08]  /*00a0*/  S2UR UR4, SR_CTAID.X ;  /* 0x00000000000479c3 */ /* 0x000eb00000002500 */
[----:B------:R-:W2:Y:S01]  /*00b0*/  LDC R3, c[0x0][0x368] ;  /* 0x0000da00ff037b82 */ /* 0x000ea20000000800 */
[----:B-1----:R-:W-:-:S02]  /*00c0*/  UIMAD UR8, UR6, UR8, URZ ;  /* 0x00000008060872a4 */ /* 0x002fc4000f8e02ff */
[----:B-----5:R-:W-:Y:S02]  /*00d0*/  UIMAD UR6, UR10, UR9, URZ ;  /* 0x000000090a0672a4 */ /* 0x020fe4000f8e02ff */
[----:B----4-:R-:W-:Y:S01]  /*00e0*/  UIADD3 UR8, UP0, UPT, UR8, UR5, URZ ;  /* 0x0000000508087290 */ /* 0x010fe2000ff1e0ff */
[----:B0-----:R-:W-:Y:S02]  /*00f0*/  IMAD R4, R7, UR9, R4 ;  /* 0x0000000907047c24 */ /* 0x001fe4000f8e0204 */
[----:B------:R-:W-:Y:S01]  /*0100*/  UMOV UR5, URZ ;  /* 0x000000ff00057c82 */ /* 0x000fe20008000000 */
[----:B------:R-:W-:Y:S01]  /*0110*/  UIADD3.X UR9, UPT, UPT, URZ, URZ, URZ, UP0, !UPT ;  /* 0x000000ffff097290 */ /* 0x000fe200087fe4ff */
[----:B---3--:R-:W-:Y:S01]  /*0120*/  IMAD R4, R4, UR10, R5 ;  /* 0x0000000a04047c24 */ /* 0x008fe2000f8e0205 */
[----:B--2---:R-:W-:Y:S01]  /*0130*/  UIMAD.WIDE.U32 UR4, UR7, UR8, UR4 ;  /* 0x00000008070472a5 */ /* 0x004fe2000f8e0004 */
[----:B------:R-:W-:Y:S01]  /*0140*/  IMAD.MOV.U32 R5, RZ, RZ, RZ ;  /* 0x000000ffff057224 */ /* 0x000fe200078e00ff */
[----:B------:R-:W-:Y:S01]  /*0150*/  UIMAD UR9, UR9, UR7, URZ ;  /* 0x00000007090972a4 */ /* 0x000fe2000f8e02ff */
[----:B------:R-:W-:-:S04]  /*0160*/  IMAD R3, R3, UR6, RZ ;  /* 0x0000000603037c24 */ /* 0x000fc8000f8e02ff */
[----:B------:R-:W-:Y:S01]  /*0170*/  IMAD.WIDE.U32 R4, R3, UR4, R4 ;  /* 0x0000000403047c25 */ /* 0x000fe2000f8e0004 */
[----:B------:R-:W-:Y:S02]  /*0180*/  UIADD3 UR4, UPT, UPT, UR5, UR9, URZ ;  /* 0x0000000905047290 */ /* 0x000fe4000fffe0ff */
[----:B------:R-:W-:-:S04]  /*0190*/  LOP3.LUT P0, RZ, R4, 0x1f, RZ, 0xc0, !PT ;  /* 0x0000001f04ff7812 */ /* 0x000fc8000780c0ff */
[----:B------:R-:W-:-:S09]  /*01a0*/  IMAD R7, R3, UR4, RZ ;  /* 0x0000000403077c24 */ /* 0x000fd2000f8e02ff */
[----:B------:R-:W-:Y:S05]  /*01b0*/  @P0 BRA `(.L_x_3) ;  /* 0x00000000006c0947 */ /* 0x000fea0003800000 */
[----:B------:R-:W0:Y:S01]  /*01c0*/  LDC.64 R10, c[0x0][0x358] ;  /* 0x0000d600ff0a7b82 */ /* 0x000e220000000a00 */
[----:B------:R-:W-:Y:S01]  /*01d0*/  IMAD.IADD R7, R5, 0x1, R7 ;  /* 0x0000000105077824 */ /* 0x000fe200078e0207 */
[----:B------:R-:W-:Y:S01]  /*01e0*/  BSSY B0, `(.L_x_4) ;  /* 0x000000e000007945 */ /* 0x000fe20003800000 */
[----:B------:R-:W-:-:S03]  /*01f0*/  IMAD.MOV.U32 R0, RZ, RZ, RZ ;  /* 0x000000ffff007224 */ /* 0x000fc600078e00ff */
[--C-:B------:R-:W-:Y:S02]  /*0200*/  SHF.R.U64 R5, R4, 0x5, R7.reuse ;  /* 0x0000000504057819 */ /* 0x100fe40000001207 */
[----:B------:R-:W1:Y:S01]  /*0210*/  LDC.64 R2, c[0x0][0x380] ;  /* 0x0000e000ff027b82 */ /* 0x000e620000000a00 */
[----:B------:R-:W-:-:S07]  /*0220*/  SHF.R.U32.HI R6, RZ, 0x5, R7 ;  /* 0x00000005ff067819 */ /* 0x000fce0000011607 */
.L_x_5:
[----:B------:R-:W-:Y:S05]  /*0230*/  YIELD ;  /* 0x0000000000007946 */ /* 0x000fea0003800000 */
[----:B0-----:R-:W-:Y:S02]  /*0240*/  R2UR UR4, R10 ;  /* 0x000000000a0472ca */ /* 0x001fe400000e0000 */
[----:B------:R-:W-:-:S13]  /*0250*/  R2UR UR5, R11 ;  /* 0x000000000b0572ca */ /* 0x000fda00000e0000 */
[----:B-1----:R-:W2:Y:S01]  /*0260*/  LDG.E.STRONG.SYS R4, desc[UR4][R2.64] ;  /* 0x0000000402047981 */ /* 0x002ea2000c1f5900 */
[----:B------:R-:W-:Y:S02]  /*0270*/  IMAD.MOV.U32 R9, RZ, RZ, R0 ;  /* 0x000000ffff097224 */ /* 0x000fe400078e0000 */
[----:B------:R-:W-:Y:S01]  /*0280*/  VIADD R0, R0, 0x1 ;  /* 0x0000000100007836 */ /* 0x000fe20000000000 */
[----:B--2---:R-:W-:-:S04]  /*0290*/  ISETP.NE.U32.AND P0, PT, R5, R4, PT ;  /* 0x000000040500720c */ /* 0x004fc80003f05070 */
[----:B------:R-:W-:-:S13]  /*02a0*/  ISETP.NE.AND.EX P0, PT, R6, RZ, PT, P0 ;  /* 0x000000ff0600720c */ /* 0x000fda0003f05300 */
[----:B------:R-:W-:Y:S05]  /*02b0*/  @P0 BRA `(.L_x_5) ;  /* 0xfffffffc00dc0947 */ /* 0x000fea000383ffff */
[----:B------:R-:W-:Y:S05]  /*02c0*/  BSYNC B0 ;  /* 0x0000000000007941 */ /* 0x000fea0003800000 */
.L_x_4:
[----:B------:R-:W0:Y:S01]  /*02d0*/  LDCU.64 UR4, c[0x0][0x388] ;  /* 0x00007100ff0477ac */ /* 0x000e220008000a00 */
[C---:B------:R-:W-:Y:S01]  /*02e0*/  R2UR UR6, R10.reuse ;  /* 0x000000000a0672ca */ /* 0x040fe200000e0000 */
[----:B------:R-:W-:Y:S01]  /*02f0*/  VIADD R7, R5, 0x1 ;  /* 0x0000000105077836 */ /* 0x000fe20000000000 */
[C---:B------:R-:W-:Y:S02]  /*0300*/  R2UR UR7, R11.reuse ;  /* 0x000000000b0772ca */ /* 0x040fe400000e0000 */
[----:B------:R-:W-:Y:S02]  /*0310*/  R2UR UR8, R10 ;  /* 0x000000000a0872ca */ /* 0x000fe400000e0000 */
[----:B------:R-:W-:-:S09]  /*0320*/  R2UR UR9, R11 ;  /* 0x000000000b0972ca */ /* 0x000fd200000e0000 */
[----:B------:R1:W-:Y:S01]  /*0330*/  STG.E.STRONG.SYS desc[UR6][R2.64], R7 ;  /* 0x0000000702007986 */ /* 0x0003e2000c115906 */
[----:B0-----:R-:W-:-:S04]  /*0340*/  LEA R4, P0, R5, UR4, 0x2 ;  /* 0x0000000405047c11 */ /* 0x001fc8000f8010ff */
[----:B------:R-:W-:-:S05]  /*0350*/  LEA.HI.X R5, R5, UR5, R6, 0x2, P0 ;  /* 0x0000000505057c11 */ /* 0x000fca00080f1406 */
[----:B------:R1:W-:Y:S04]  /*0360*/  STG.E desc[UR8][R4.64], R9 ;  /* 0x0000000904007986 */ /* 0x0003e8000c101908 */
.L_x_3:
[----:B------:R-:W-:Y:S05]  /*0370*/  WARPSYNC.ALL ;  /* 0x0000000000007948 */ /* 0x000fea0003800000 */
[----:B------:R-:W-:Y:S05]  /*0380*/  EXIT ;  /* 0x000000000000794d */ /* 0x000fea0003800000 */
.L_x_6:
        /* <DEDUP_REMOVED lines=15> */
.L_x_22:


//--------------------- .text._Z33unsafe_hot_potato_sync_gpu_kernelPjS_ --------------------------
	.section	.text._Z33unsafe_hot_potato_sync_gpu_kernelPjS_,"ax",@progbits
	.align	128
        .global         _Z33unsafe_hot_potato_sync_gpu_kernelPjS_
        .type           _Z33unsafe_hot_potato_sync_gpu_kernelPjS_,@function
        .size           _Z33unsafe_hot_potato_sync_gpu_kernelPjS_,(.L_x_23 - _Z33unsafe_hot_potato_sync_gpu_kernelPjS_)
        .other          _Z33unsafe_hot_potato_sync_gpu_kernelPjS_,@"STO_CUDA_ENTRY STV_DEFAULT"
_Z33unsafe_hot_potato_sync_gpu_kernelPjS_:
.text._Z33unsafe_hot_potato_sync_gpu_kernelPjS_:
        /* <DEDUP_REMOVED lines=35> */
.L_x_9:
[----:B------:R-:W-:Y:S05]  /*0230*/  YIELD ;  /* 0x0000000000007946 */ /* 0x000fea0003800000 */
[----:B0-----:R-:W-:Y:S02]  /*0240*/  R2UR UR4, R10 ;  /* 0x000000000a0472ca */ /* 0x001fe400000e0000 */
[----:B------:R-:W-:-:S13]  /*0250*/  R2UR UR5, R11 ;  /* 0x000000000b0572ca */ /* 0x000fda00000e0000 */
[----:B-1----:R-:W2:Y:S01]  /*0260*/  LDG.E.STRONG.GPU R4, desc[UR4][R2.64] ;  /* 0x0000000402047981 */ /* 0x002ea2000c1ef900 */
[----:B------:R-:W-:Y:S02]  /*0270*/  IMAD.MOV.U32 R9, RZ, RZ, R0 ;  /* 0x000000ffff097224 */ /* 0x000fe400078e0000 */
[----:B------:R-:W-:Y:S01]  /*0280*/  VIADD R0, R0, 0x1 ;  /* 0x0000000100007836 */ /* 0x000fe20000000000 */
[----:B--2---:R-:W-:-:S04]  /*0290*/  ISETP.NE.U32.AND P0, PT, R5, R4, PT ;  /* 0x000000040500720c */ /* 0x004fc80003f05070 */
[----:B------:R-:W-:-:S13]  /*02a0*/  ISETP.NE.AND.EX P0, PT, R6, RZ, PT, P0 ;  /* 0x000000ff0600720c */ /* 0x000fda0003f05300 */
[----:B------:R-:W-:Y:S05]  /*02b0*/  @P0 BRA `(.L_x_9) ;  /* 0xfffffffc00dc0947 */ /* 0x000fea000383ffff */
[----:B------:R-:W-:Y:S05]  /*02c0*/  BSYNC B0 ;  /* 0x0000000000007941 */ /* 0x000fea0003800000 */
.L_x_8:
[----:B------:R-:W0:Y:S01]  /*02d0*/  LDCU.64 UR4, c[0x0][0x388] ;  /* 0x00007100ff0477ac */ /* 0x000e220008000a00 */
[C---:B------:R-:W-:Y:S01]  /*02e0*/  R2UR UR6, R10.reuse ;  /* 0x000000000a0672ca */ /* 0x040fe200000e0000 */
[----:B------:R-:W-:Y:S01]  /*02f0*/  VIADD R7, R5, 0x1 ;  /* 0x0000000105077836 */ /* 0x000fe20000000000 */
[C---:B------:R-:W-:Y:S02]  /*0300*/  R2UR UR7, R11.reuse ;  /* 0x000000000b0772ca */ /* 0x040fe400000e0000 */
[----:B------:R-:W-:Y:S02]  /*0310*/  R2UR UR8, R10 ;  /* 0x000000000a0872ca */ /* 0x000fe400000e0000 */
[----:B------:R-:W-:-:S09]  /*0320*/  R2UR UR9, R11 ;  /* 0x000000000b0972ca */ /* 0x000fd200000e0000 */
[----:B------:R1:W-:Y:S01]  /*0330*/  STG.E.STRONG.GPU desc[UR6][R2.64], R7 ;  /* 0x0000000702007986 */ /* 0x0003e2000c10f906 */
[----:B0-----:R-:W-:-:S04]  /*0340*/  LEA R4, P0, R5, UR4, 0x2 ;  /* 0x0000000405047c11 */ /* 0x001fc8000f8010ff */
[----:B------:R-:W-:-:S05]  /*0350*/  LEA.HI.X R5, R5, UR5, R6, 0x2, P0 ;  /* 0x0000000505057c11 */ /* 0x000fca00080f1406 */
[----:B------:R1:W-:Y:S04]  /*0360*/  STG.E desc[UR8][R4.64], R9 ;  /* 0x0000000904007986 */ /* 0x0003e8000c101908 */
.L_x_7:
[----:B------:R-:W-:Y:S05]  /*0370*/  WARPSYNC.ALL ;  /* 0x0000000000007948 */ /* 0x000fea0003800000 */
[----:B------:R-:W-:Y:S05]  /*0380*/  EXIT ;  /* 0x000000000000794d */ /* 0x000fea0003800000 */
.L_x_10:
        /* <DEDUP_REMOVED lines=15> */
.L_x_23:


//--------------------- .text._Z33unsafe_hot_potato_sync_cta_kernelPjS_ --------------------------
	.section	.text._Z33unsafe_hot_potato_sync_cta_kernelPjS_,"ax",@progbits
	.align	128
        .global         _Z33unsafe_hot_potato_sync_cta_kernelPjS_
        .type           _Z33unsafe_hot_potato_sync_cta_kernelPjS_,@function
        .size           _Z33unsafe_hot_potato_sync_cta_kernelPjS_,(.L_x_24 - _Z33unsafe_hot_potato_sync_cta_kernelPjS_)
        .other          _Z33unsafe_hot_potato_sync_cta_kernelPjS_,@"STO_CUDA_ENTRY STV_DEFAULT"
_Z33unsafe_hot_potato_sync_cta_kernelPjS_:
.text._Z33unsafe_hot_potato_sync_cta_kernelPjS_:
        /* <DEDUP_REMOVED lines=28> */
[----:B------:R-:W-:Y:S01]  /*01c0*/  IMAD.IADD R7, R3, 0x1, R7 ;  /* 0x0000000103077824 */ /* 0x000fe200078e0207 */
[----:B------:R-:W0:Y:S01]  /*01d0*/  LDC.64 R8, c[0x0][0x358] ;  /* 0x0000d600ff087b82 */ /* 0x000e220000000a00 */
[----:B------:R-:W-:Y:S03]  /*01e0*/  BSSY B0, `(.L_x_12) ;  /* 0x0000021000007945 */ /* 0x000fe60003800000 */
[--C-:B------:R-:W-:Y:S02]  /*01f0*/  SHF.R.U64 R5, R2, 0x5, R7.reuse ;  /* 0x0000000502057819 */ /* 0x100fe40000001207 */
[----:B------:R-:W-:Y:S02]  /*0200*/  SHF.R.U32.HI R6, RZ, 0x5, R7 ;  /* 0x00000005ff067819 */ /* 0x000fe40000011607 */
[----:B------:R-:W-:Y:S01]  /*0210*/  LOP3.LUT R10, R5, 0x1f, RZ, 0xc0, !PT ;  /* 0x0000001f050a7812 */ /* 0x000fe200078ec0ff */
[----:B------:R-:W1:Y:S03]  /*0220*/  LDC.64 R2, c[0x0][0x380] ;  /* 0x0000e000ff027b82 */ /* 0x000e660000000a00 */
[----:B------:R-:W-:-:S04]  /*0230*/  ISETP.NE.U32.AND P0, PT, R10, RZ, PT ;  /* 0x000000ff0a00720c */ /* 0x000fc80003f05070 */
[----:B------:R-:W-:-:S13]  /*0240*/  ISETP.NE.AND.EX P0, PT, RZ, RZ, PT, P0 ;  /* 0x000000ffff00720c */ /* 0x000fda0003f05300 */
[----:B------:R-:W-:Y:S05]  /*0250*/  @!P0 BRA `(.L_x_13) ;  /* 0x0000000000348947 */ /* 0x000fea0003800000 */
[----:B------:R-:W-:Y:S01]  /*0260*/  BSSY B1, `(.L_x_14) ;  /* 0x000000b000017945 */ /* 0x000fe20003800000 */
[----:B------:R-:W-:-:S07]  /*0270*/  IMAD.MOV.U32 R0, RZ, RZ, RZ ;  /* 0x000000ffff007224 */ /* 0x000fce00078e00ff */
.L_x_15:
[----:B------:R-:W-:Y:S05]  /*0280*/  YIELD ;  /* 0x0000000000007946 */ /* 0x000fea0003800000 */
[----:B0-----:R-:W-:Y:S02]  /*0290*/  R2UR UR4, R8 ;  /* 0x00000000080472ca */ /* 0x001fe400000e0000 */
[----:B------:R-:W-:-:S13]  /*02a0*/  R2UR UR5, R9 ;  /* 0x00000000090572ca */ /* 0x000fda00000e0000 */
[----:B-1----:R-:W2:Y:S01]  /*02b0*/  LDG.E.STRONG.SM R4, desc[UR4][R2.64] ;  /* 0x0000000402047981 */ /* 0x002ea2000c1eb900 */
[----:B------:R-:W-:Y:S02]  /*02c0*/  IMAD.MOV.U32 R7, RZ, RZ, R0 ;  /* 0x000000ffff077224 */ /* 0x000fe400078e0000 */
[----:B------:R-:W-:Y:S01]  /*02d0*/  VIADD R0, R0, 0x1 ;  /* 0x0000000100007836 */ /* 0x000fe20000000000 */
[----:B--2---:R-:W-:-:S04]  /*02e0*/  ISETP.NE.U32.AND P0, PT, R5, R4, PT ;  /* 0x000000040500720c */ /* 0x004fc80003f05070 */
[----:B------:R-:W-:-:S13]  /*02f0*/  ISETP.NE.AND.EX P0, PT, R6, RZ, PT, P0 ;  /* 0x000000ff0600720c */ /* 0x000fda0003f05300 */
[----:B------:R-:W-:Y:S05]  /*0300*/  @P0 BRA `(.L_x_15) ;  /* 0xfffffffc00dc0947 */ /* 0x000fea000383ffff */
[----:B------:R-:W-:Y:S05]  /*0310*/  BSYNC B1 ;  /* 0x0000000000017941 */ /* 0x000fea0003800000 */
.L_x_14:
[----:B------:R-:W-:Y:S05]  /*0320*/  BRA `(.L_x_16) ;  /* 0x0000000000307947 */ /* 0x000fea0003800000 */
.L_x_13:
[----:B------:R-:W-:Y:S01]  /*0330*/  BSSY B1, `(.L_x_16) ;  /* 0x000000b000017945 */ /* 0x000fe20003800000 */
[----:B------:R-:W-:-:S07]  /*0340*/  IMAD.MOV.U32 R0, RZ, RZ, RZ ;  /* 0x000000ffff007224 */ /* 0x000fce00078e00ff */
.L_x_17:
        /* <DEDUP_REMOVED lines=10> */
.L_x_16:
[----:B------:R-:W-:Y:S05]  /*03f0*/  BSYNC B0 ;  /* 0x0000000000007941 */ /* 0x000fea0003800000 */
.L_x_12:
[----:B------:R-:W-:Y:S01]  /*0400*/  ISETP.NE.U32.AND P0, PT, R10, 0x1f, PT ;  /* 0x0000001f0a00780c */ /* 0x000fe20003f05070 */
[----:B------:R-:W0:Y:S01]  /*0410*/  LDCU.64 UR4, c[0x0][0x388] ;  /* 0x00007100ff0477ac */ /* 0x000e220008000a00 */
[----:B------:R-:W-:Y:S02]  /*0420*/  R2UR UR10, R8 ;  /* 0x00000000080a72ca */ /* 0x000fe400000e0000 */
[----:B------:R-:W-:Y:S02]  /*0430*/  ISETP.NE.AND.EX P0, PT, RZ, RZ, PT, P0 ;  /* 0x000000ffff00720c */ /* 0x000fe40003f05300 */
[----:B------:R-:W-:-:S11]  /*0440*/  R2UR UR11, R9 ;  /* 0x00000000090b72ca */ /* 0x000fd600000e0000 */
[C---:B------:R-:W-:Y:S02]  /*0450*/  @P0 R2UR UR6, R8.reuse ;  /* 0x00000000080602ca */ /* 0x040fe400000e0000 */
[C---:B------:R-:W-:Y:S02]  /*0460*/  @P0 R2UR UR7, R9.reuse ;  /* 0x00000000090702ca */ /* 0x040fe400000e0000 */
[----:B------:R-:W-:Y:S02]  /*0470*/  @!P0 R2UR UR8, R8 ;  /* 0x00000000080882ca */ /* 0x000fe400000e0000 */
[----:B------:R-:W-:Y:S01]  /*0480*/  @!P0 R2UR UR9, R9 ;  /* 0x00000000090982ca */ /* 0x000fe200000e0000 */
[C---:B------:R-:W-:Y:S01]  /*0490*/  VIADD R9, R5.reuse, 0x1 ;  /* 0x0000000105097836 */ /* 0x040fe20000000000 */
[----:B0-----:R-:W-:-:S04]  /*04a0*/  LEA R4, P1, R5, UR4, 0x2 ;  /* 0x0000000405047c11 */ /* 0x001fc8000f8210ff */
[----:B------:R-:W-:-:S03]  /*04b0*/  LEA.HI.X R5, R5, UR5, R6, 0x2, P1 ;  /* 0x0000000505057c11 */ /* 0x000fc600088f1406 */
[----:B------:R0:W-:Y:S04]  /*04c0*/  @P0 STG.E.STRONG.SM desc[UR6][R2.64], R9 ;  /* 0x0000000902000986 */ /* 0x0001e8000c10b906 */
[----:B------:R0:W-:Y:S04]  /*04d0*/  @!P0 STG.E.STRONG.GPU desc[UR8][R2.64], R9 ;  /* 0x0000000902008986 */ /* 0x0001e8000c10f908 */
[----:B------:R0:W-:Y:S02]  /*04e0*/  STG.E desc[UR10][R4.64], R7 ;  /* 0x0000000704007986 */ /* 0x0001e4000c10190a */
.L_x_11:
[----:B------:R-:W-:Y:S05]  /*04f0*/  WARPSYNC.ALL ;  /* 0x0000000000007948 */ /* 0x000fea0003800000 */
[----:B------:R-:W-:Y:S05]  /*0500*/  EXIT ;  /* 0x000000000000794d */ /* 0x000fea0003800000 */
.L_x_18:
        /* <DEDUP_REMOVED lines=15> */
.L_x_24:


//--------------------- .text._Z12dummy_kernelv   --------------------------
	.section	.text._Z12dummy_kernelv,"ax",@progbits
	.align	128
        .global         _Z12dummy_kernelv
        .type           _Z12dummy_kernelv,@function
        .size           _Z12dummy_kernelv,(.L_x_25 - _Z12dummy_kernelv)
        .other          _Z12dummy_kernelv,@"STO_CUDA_ENTRY STV_DEFAULT"
_Z12dummy_kernelv:
.text._Z12dummy_kernelv:
[----:B------:R-:W-:Y:S01]  /*0000*/  LDC R1, c[0x0][0x37c] ;  /* 0x0000df00ff017b82 */ /* 0x000fe20000000800 */
[----:B------:R-:W-:Y:S08]  /*0010*/  NANOSLEEP 0xf4240 ;  /* 0x000f42400000795d */ /* 0x000ff00003800000 */
        /* <DEDUP_REMOVED lines=98> */
[----:B------:R-:W-:Y:S05]  /*0640*/  NANOSLEEP 0xf4240 ;  /* 0x000f42400000795d */ /* 0x000fea0003800000 */
[----:B------:R-:W-:Y:S05]  /*0650*/  EXIT ;  /* 0x000000000000794d */ /* 0x000fea0003800000 */
.L_x_19:
        /* <DEDUP_REMOVED lines=10> */
.L_x_25:


//--------------------- .nv.shared.reserved.0     --------------------------
	.section	.nv.shared.reserved.0,"aw",@nobits
	.weak		__nv_reservedSMEM_offset_0_alias
	.size		__nv_reservedSMEM_offset_0_alias, 0, 64
	.other		__nv_reservedSMEM_offset_0_alias,@"STO_CUDA_RESERVED_SHARED STV_DEFAULT"
__nv_reservedSMEM_offset_0_alias:
	.zero		0
	.zero		64


//--------------------- .nv.global                --------------------------
	.section	.nv.global,"aw",@nobits
.nv.global:
	.type		_ZN34_INTERNAL_58105309_4_k_cu_ecd97cbe6thrust24THRUST_300001_SM_1000_NS3seqE,@object
	.size		_ZN34_INTERNAL_58105309_4_k_cu_ecd97cbe6thrust24THRUST_300001_SM_1000_NS3seqE,(_ZN34_INTERNAL_58105309_4_k_cu_ecd97cbe4cuda3std3__48in_placeE - _ZN34_INTERNAL_58105309_4_k_cu_ecd97cbe6thrust24THRUST_300001_SM_1000_NS3seqE)
_ZN34_INTERNAL_58105309_4_k_cu_ecd97cbe6thrust24THRUST_300001_SM_1000_NS3seqE:
	.zero		1
	.type		_ZN34_INTERNAL_58105309_4_k_cu_ecd97cbe4cuda3std3__48in_placeE,@object
	.size		_ZN34_INTERNAL_58105309_4_k_cu_ecd97cbe4cuda3std3__48in_placeE,(_ZN34_INTERNAL_58105309_4_k_cu_ecd97cbe4cuda3std6ranges3__45__cpo4sizeE - _ZN34_INTERNAL_58105309_4_k_cu_ecd97cbe4cuda3std3__48in_placeE)
_ZN34_INTERNAL_58105309_4_k_cu_ecd97cbe4cuda3std3__48in_placeE:
	.zero		1
	.type		_ZN34_INTERNAL_58105309_4_k_cu_ecd97cbe4cuda3std6ranges3__45__cpo4sizeE,@object
	.size		_ZN34_INTERNAL_58105309_4_k_cu_ecd97cbe4cuda3std6ranges3__45__cpo4sizeE,(_ZN34_INTERNAL_58105309_4_k_cu_ecd97cbe6thrust24THRUST_300001_SM_1000_NS12placeholders2_3E - _ZN34_INTERNAL_58105309_4_k_cu_ecd97cbe4cuda3std6ranges3__45__cpo4sizeE)
_ZN34_INTERNAL_58105309_4_k_cu_ecd97cbe4cuda3std6ranges3__45__cpo4sizeE:
	.zero		1
	.type		_ZN34_INTERNAL_58105309_4_k_cu_ecd97cbe6thrust24THRUST_300001_SM_1000_NS12placeholders2_3E,@object
	.size		_ZN34_INTERNAL_58105309_4_k_cu_ecd97cbe6thrust24THRUST_300001_SM_1000_NS12placeholders2_3E,(_ZN34_INTERNAL_58105309_4_k_cu_ecd97cbe4cuda3std3__45__cpo6cbeginE - _ZN34_INTERNAL_58105309_4_k_cu_ecd97cbe6thrust24THRUST_300001_SM_1000_NS12placeholders2_3E)
_ZN34_INTERNAL_58105309_4_k_cu_ecd97cbe6thrust24THRUST_300001_SM_1000_NS12placeholders2_3E:
	.zero		1
	.type		_ZN34_INTERNAL_58105309_4_k_cu_ecd97cbe4cuda3std3__45__cpo6cbeginE,@object
	.size		_ZN34_INTERNAL_58105309_4_k_cu_ecd97cbe4cuda3std3__45__cpo6cbeginE,(_ZN34_INTERNAL_58105309_4_k_cu_ecd97cbe4cuda3std6ranges3__45__cpo6cbeginE - _ZN34_INTERNAL_58105309_4_k_cu_ecd97cbe4cuda3std3__45__cpo6cbeginE)
_ZN34_INTERNAL_58105309_4_k_cu_ecd97cbe4cuda3std3__45__cpo6cbeginE:
	.zero		1
	.type		_ZN34_INTERNAL_58105309_4_k_cu_ecd97cbe4cuda3std6ranges3__45__cpo6cbeginE,@object
	.size		_ZN34_INTERNAL_58105309_4_k_cu_ecd97cbe4cuda3std6ranges3__45__cpo6cbeginE,(_ZN34_INTERNAL_58105309_4_k_cu_ecd97cbe6thrust24THRUST_300001_SM_1000_NS12placeholders2_7E - _ZN34_INTERNAL_58105309_4_k_cu_ecd97cbe4cuda3std6ranges3__45__cpo6cbeginE)
_ZN34_INTERNAL_58105309_4_k_cu_ecd97cbe4cuda3std6ranges3__45__cpo6cbeginE:
	.zero		1
	.type		_ZN34_INTERNAL_58105309_4_k_cu_ecd97cbe6thrust24THRUST_300001_SM_1000_NS12placeholders2_7E,@object
	.size		_ZN34_INTERNAL_58105309_4_k_cu_ecd97cbe6thrust24THRUST_300001_SM_1000_NS12placeholders2_7E,(_ZN34_INTERNAL_58105309_4_k_cu_ecd97cbe4cuda3std3__45__cpo7crbeginE - _ZN34_INTERNAL_58105309_4_k_cu_ecd97cbe6thrust24THRUST_300001_SM_1000_NS12placeholders2_7E)
_ZN34_INTERNAL_58105309_4_k_cu_ecd97cbe6thrust24THRUST_300001_SM_1000_NS12placeholders2_7E:
	.zero		1
	.type		_ZN34_INTERNAL_58105309_4_k_cu_ecd97cbe4cuda3std3__45__cpo7crbeginE,@object
	.size		_ZN34_INTERNAL_58105309_4_k_cu_ecd97cbe4cuda3std3__45__cpo7crbeginE,(_ZN34_INTERNAL_58105309_4_k_cu_ecd97cbe4cuda3std6ranges3__45__cpo4nextE - _ZN34_INTERNAL_58105309_4_k_cu_ecd97cbe4cuda3std3__45__cpo7crbeginE)
_ZN34_INTERNAL_58105309_4_k_cu_ecd97cbe4cuda3std3__45__cpo7crbeginE:
	.zero		1
	.type		_ZN34_INTERNAL_58105309_4_k_cu_ecd97cbe4cuda3std6ranges3__45__cpo4nextE,@object
	.size		_ZN34_INTERNAL_58105309_4_k_cu_ecd97cbe4cuda3std6ranges3__45__cpo4nextE,(_ZN34_INTERNAL_58105309_4_k_cu_ecd97cbe4cuda3std6ranges3__45__cpo4swapE - _ZN34_INTERNAL_58105309_4_k_cu_ecd97cbe4cuda3std6ranges3__45__cpo4nextE)
_ZN34_INTERNAL_58105309_4_k_cu_ecd97cbe4cuda3std6ranges3__45__cpo4nextE:
	.zero		1
	.type		_ZN34_INTERNAL_58105309_4_k_cu_ecd97cbe4cuda3std6ranges3__45__cpo4swapE,@object
	.size		_ZN34_INTERNAL_58105309_4_k_cu_ecd97cbe4cuda3std6ranges3__45__cpo4swapE,(_ZN34_INTERNAL_58105309_4_k_cu_ecd97cbe6thrust24THRUST_300001_SM_1000_NS8cuda_cub10par_nosyncE - _ZN34_INTERNAL_58105309_4_k_cu_ecd97cbe4cuda3std6ranges3__45__cpo4swapE)
_ZN34_INTERNAL_58105309_4_k_cu_ecd97cbe4cuda3std6ranges3__45__cpo4swapE:
	.zero		1
	.type		_ZN34_INTERNAL_58105309_4_k_cu_ecd97cbe6thrust24THRUST_300001_SM_1000_NS8cuda_cub10par_nosyncE,@object
	.size		_ZN34_INTERNAL_58105309_4_k_cu_ecd97cbe6thrust24THRUST_300001_SM_1000_NS8cuda_cub10par_nosyncE,(_ZN34_INTERNAL_58105309_4_k_cu_ecd97cbe6thrust24THRUST_300001_SM_1000_NS12placeholders2_9E - _ZN34_INTERNAL_58105309_4_k_cu_ecd97cbe6thrust24THRUST_300001_SM_1000_NS8cuda_cub10par_nosyncE)
_ZN34_INTERNAL_58105309_4_k_cu_ecd97cbe6thrust24THRUST_300001_SM_1000_NS8cuda_cub10par_nosyncE:
	.zero		1
	.type		_ZN34_INTERNAL_58105309_4_k_cu_ecd97cbe6thrust24THRUST_300001_SM_1000_NS12placeholders2_9E,@object
	.size		_ZN34_INTERNAL_58105309_4_k_cu_ecd97cbe6thrust24THRUST_300001_SM_1000_NS12placeholders2_9E,(_ZN34_INTERNAL_58105309_4_k_cu_ecd97cbe4cuda3std3__436_GLOBAL__N__58105309_4_k_cu_ecd97cbe6ignoreE - _ZN34_INTERNAL_58105309_4_k_cu_ecd97cbe6thrust24THRUST_300001_SM_1000_NS12placeholders2_9E)
_ZN34_INTERNAL_58105309_4_k_cu_ecd97cbe6thrust24THRUST_300001_SM_1000_NS12placeholders2_9E:
	.zero		1
	.type		_ZN34_INTERNAL_58105309_4_k_cu_ecd97cbe4cuda3std3__436_GLOBAL__N__58105309_4_k_cu_ecd97cbe6ignoreE,@object
	.size		_ZN34_INTERNAL_58105309_4_k_cu_ecd97cbe4cuda3std3__436_GLOBAL__N__58105309_4_k_cu_ecd97cbe6ignoreE,(_ZN34_INTERNAL_58105309_4_k_cu_ecd97cbe4cuda3std6ranges3__45__cpo4dataE - _ZN34_INTERNAL_58105309_4_k_cu_ecd97cbe4cuda3std3__436_GLOBAL__N__58105309_4_k_cu_ecd97cbe6ignoreE)
_ZN34_INTERNAL_58105309_4_k_cu_ecd97cbe4cuda3std3__436_GLOBAL__N__58105309_4_k_cu_ecd97cbe6ignoreE:
	.zero		1
	.type		_ZN34_INTERNAL_58105309_4_k_cu_ecd97cbe4cuda3std6ranges3__45__cpo4dataE,@object
	.size		_ZN34_INTERNAL_58105309_4_k_cu_ecd97cbe4cuda3std6ranges3__45__cpo4dataE,(_ZN34_INTERNAL_58105309_4_k_cu_ecd97cbe6thrust24THRUST_300001_SM_1000_NS12placeholders2_1E - _ZN34_INTERNAL_58105309_4_k_cu_ecd97cbe4cuda3std6ranges3__45__cpo4dataE)
_ZN34_INTERNAL_58105309_4_k_cu_ecd97cbe4cuda3std6ranges3__45__cpo4dataE:
	.zero		1
	.type		_ZN34_INTERNAL_58105309_4_k_cu_ecd97cbe6thrust24THRUST_300001_SM_1000_NS12placeholders2_1E,@object
	.size		_ZN34_INTERNAL_58105309_4_k_cu_ecd97cbe6thrust24THRUST_300001_SM_1000_NS12placeholders2_1E,(_ZN34_INTERNAL_58105309_4_k_cu_ecd97cbe4cuda3std3__45__cpo5beginE - _ZN34_INTERNAL_58105309_4_k_cu_ecd97cbe6thrust24THRUST_300001_SM_1000_NS12placeholders2_1E)
_ZN34_INTERNAL_58105309_4_k_cu_ecd97cbe6thrust24THRUST_300001_SM_1000_NS12placeholders2_1E:
	.zero		1
	.type		_ZN34_INTERNAL_58105309_4_k_cu_ecd97cbe4cuda3std3__45__cpo5beginE,@object
	.size		_ZN34_INTERNAL_58105309_4_k_cu_ecd97cbe4cuda3std3__45__cpo5beginE,(_ZN34_INTERNAL_58105309_4_k_cu_ecd97cbe4cuda3std6ranges3__45__cpo5beginE - _ZN34_INTERNAL_58105309_4_k_cu_ecd97cbe4cuda3std3__45__cpo5beginE)
_ZN34_INTERNAL_58105309_4_k_cu_ecd97cbe4cuda3std3__45__cpo5beginE:
	.zero		1
	.type		_ZN34_INTERNAL_58105309_4_k_cu_ecd97cbe4cuda3std6ranges3__45__cpo5beginE,@object
	.size		_ZN34_INTERNAL_58105309_4_k_cu_ecd97cbe4cuda3std6ranges3__45__cpo5beginE,(_ZN34_INTERNAL_58105309_4_k_cu_ecd97cbe6thrust24THRUST_300001_SM_1000_NS12placeholders2_5E - _ZN34_INTERNAL_58105309_4_k_cu_ecd97cbe4cuda3std6ranges3__45__cpo5beginE)
_ZN34_INTERNAL_58105309_4_k_cu_ecd97cbe4cuda3std6ranges3__45__cpo5beginE:
	.zero		1
	.type		_ZN34_INTERNAL_58105309_4_k_cu_ecd97cbe6thrust24THRUST_300001_SM_1000_NS12placeholders2_5E,@object
	.size		_ZN34_INTERNAL_58105309_4_k_cu_ecd97cbe6thrust24THRUST_300001_SM_1000_NS12placeholders2_5E,(_ZN34_INTERNAL_58105309_4_k_cu_ecd97cbe4cuda3std3__45__cpo6rbeginE - _ZN34_INTERNAL_58105309_4_k_cu_ecd97cbe6thrust24THRUST_300001_SM_1000_NS12placeholders2_5E)
_ZN34_INTERNAL_58105309_4_k_cu_ecd97cbe6thrust24THRUST_300001_SM_1000_NS12placeholders2_5E:
	.zero		1
	.type		_ZN34_INTERNAL_58105309_4_k_cu_ecd97cbe4cuda3std3__45__cpo6rbeginE,@object
	.size		_ZN34_INTERNAL_58105309_4_k_cu_ecd97cbe4cuda3std3__45__cpo6rbeginE,(_ZN34_INTERNAL_58105309_4_k_cu_ecd97cbe4cuda3std6ranges3__45__cpo7advanceE - _ZN34_INTERNAL_58105309_4_k_cu_ecd97cbe4cuda3std3__45__cpo6rbeginE)
_ZN34_INTERNAL_58105309_4_k_cu_ecd97cbe4cuda3std3__45__cpo6rbeginE:
	.zero		1
	.type		_ZN34_INTERNAL_58105309_4_k_cu_ecd97cbe4cuda3std6ranges3__45__cpo7advanceE,@object
	.size		_ZN34_INTERNAL_58105309_4_k_cu_ecd97cbe4cuda3std6ranges3__45__cpo7advanceE,(_ZN34_INTERNAL_58105309_4_k_cu_ecd97cbe4cuda3std3__47nulloptE - _ZN34_INTERNAL_58105309_4_k_cu_ecd97cbe4cuda3std6ranges3__45__cpo7advanceE)
_ZN34_INTERNAL_58105309_4_k_cu_ecd97cbe4cuda3std6ranges3__45__cpo7advanceE:
	.zero		1
	.type		_ZN34_INTERNAL_58105309_4_k_cu_ecd97cbe4cuda3std3__47nulloptE,@object
	.size		_ZN34_INTERNAL_58105309_4_k_cu_ecd97cbe4cuda3std3__47nulloptE,(_ZN34_INTERNAL_58105309_4_k_cu_ecd97cbe4cuda3std6ranges3__45__cpo8distanceE - _ZN34_INTERNAL_58105309_4_k_cu_ecd97cbe4cuda3std3__47nulloptE)
_ZN34_INTERNAL_58105309_4_k_cu_ecd97cbe4cuda3std3__47nulloptE:
	.zero		1
	.type		_ZN34_INTERNAL_58105309_4_k_cu_ecd97cbe4cuda3std6ranges3__45__cpo8distanceE,@object
	.size		_ZN34_INTERNAL_58105309_4_k_cu_ecd97cbe4cuda3std6ranges3__45__cpo8distanceE,(_ZN34_INTERNAL_58105309_4_k_cu_ecd97cbe6thrust24THRUST_300001_SM_1000_NS12placeholders3_10E - _ZN34_INTERNAL_58105309_4_k_cu_ecd97cbe4cuda3std6ranges3__45__cpo8distanceE)
_ZN34_INTERNAL_58105309_4_k_cu_ecd97cbe4cuda3std6ranges3__45__cpo8distanceE:
	.zero		1
	.type		_ZN34_INTERNAL_58105309_4_k_cu_ecd97cbe6thrust24THRUST_300001_SM_1000_NS12placeholders3_10E,@object
	.size		_ZN34_INTERNAL_58105309_4_k_cu_ecd97cbe6thrust24THRUST_300001_SM_1000_NS12placeholders3_10E,(_ZN34_INTERNAL_58105309_4_k_cu_ecd97cbe4cuda3std3__419piecewise_constructE - _ZN34_INTERNAL_58105309_4_k_cu_ecd97cbe6thrust24THRUST_300001_SM_1000_NS12placeholders3_10E)
_ZN34_INTERNAL_58105309_4_k_cu_ecd97cbe6thrust24THRUST_300001_SM_1000_NS12placeholders3_10E:
	.zero		1
	.type		_ZN34_INTERNAL_58105309_4_k_cu_ecd97cbe4cuda3std3__419piecewise_constructE,@object
	.size		_ZN34_INTERNAL_58105309_4_k_cu_ecd97cbe4cuda3std3__419piecewise_constructE,(_ZN34_INTERNAL_58105309_4_k_cu_ecd97cbe4cuda3std6ranges3__45__cpo5cdataE - _ZN34_INTERNAL_58105309_4_k_cu_ecd97cbe4cuda3std3__419piecewise_constructE)
_ZN34_INTERNAL_58105309_4_k_cu_ecd97cbe4cuda3std3__419piecewise_constructE:
	.zero		1
	.type		_ZN34_INTERNAL_58105309_4_k_cu_ecd97cbe4cuda3std6ranges3__45__cpo5cdataE,@object
	.size		_ZN34_INTERNAL_58105309_4_k_cu_ecd97cbe4cuda3std6ranges3__45__cpo5cdataE,(_ZN34_INTERNAL_58105309_4_k_cu_ecd97cbe6thrust24THRUST_300001_SM_1000_NS12placeholders2_2E - _ZN34_INTERNAL_58105309_4_k_cu_ecd97cbe4cuda3std6ranges3__45__cpo5cdataE)
_ZN34_INTERNAL_58105309_4_k_cu_ecd97cbe4cuda3std6ranges3__45__cpo5cdataE:
	.zero		1
	.type		_ZN34_INTERNAL_58105309_4_k_cu_ecd97cbe6thrust24THRUST_300001_SM_1000_NS12placeholders2_2E,@object
	.size		_ZN34_INTERNAL_58105309_4_k_cu_ecd97cbe6thrust24THRUST_300001_SM_1000_NS12placeholders2_2E,(_ZN34_INTERNAL_58105309_4_k_cu_ecd97cbe4cuda3std3__45__cpo3endE - _ZN34_INTERNAL_58105309_4_k_cu_ecd97cbe6thrust24THRUST_300001_SM_1000_NS12placeholders2_2E)
_ZN34_INTERNAL_58105309_4_k_cu_ecd97cbe6thrust24THRUST_300001_SM_1000_NS12placeholders2_2E:
	.zero		1
	.type		_ZN34_INTERNAL_58105309_4_k_cu_ecd97cbe4cuda3std3__45__cpo3endE,@object
	.size		_ZN34_INTERNAL_58105309_4_k_cu_ecd97cbe4cuda3std3__45__cpo3endE,(_ZN34_INTERNAL_58105309_4_k_cu_ecd97cbe4cuda3std6ranges3__45__cpo3endE - _ZN34_INTERNAL_58105309_4_k_cu_ecd97cbe4cuda3std3__45__cpo3endE)
_ZN34_INTERNAL_58105309_4_k_cu_ecd97cbe4cuda3std3__45__cpo3endE:
	.zero		1
	.type		_ZN34_INTERNAL_58105309_4_k_cu_ecd97cbe4cuda3std6ranges3__45__cpo3endE,@object
	.size		_ZN34_INTERNAL_58105309_4_k_cu_ecd97cbe4cuda3std6ranges3__45__cpo3endE,(_ZN34_INTERNAL_58105309_4_k_cu_ecd97cbe6thrust24THRUST_300001_SM_1000_NS12placeholders2_6E - _ZN34_INTERNAL_58105309_4_k_cu_ecd97cbe4cuda3std6ranges3__45__cpo3endE)
_ZN34_INTERNAL_58105309_4_k_cu_ecd97cbe4cuda3std6ranges3__45__cpo3endE:
	.zero		1
	.type		_ZN34_INTERNAL_58105309_4_k_cu_ecd97cbe6thrust24THRUST_300001_SM_1000_NS12placeholders2_6E,@object
	.size		_ZN34_INTERNAL_58105309_4_k_cu_ecd97cbe6thrust24THRUST_300001_SM_1000_NS12placeholders2_6E,(_ZN34_INTERNAL_58105309_4_k_cu_ecd97cbe4cuda3std3__45__cpo4rendE - _ZN34_INTERNAL_58105309_4_k_cu_ecd97cbe6thrust24THRUST_300001_SM_1000_NS12placeholders2_6E)
_ZN34_INTERNAL_58105309_4_k_cu_ecd97cbe6thrust24THRUST_300001_SM_1000_NS12placeholders2_6E:
	.zero		1
	.type		_ZN34_INTERNAL_58105309_4_k_cu_ecd97cbe4cuda3std3__45__cpo4rendE,@object
	.size		_ZN34_INTERNAL_58105309_4_k_cu_ecd97cbe4cuda3std3__45__cpo4rendE,(_ZN34_INTERNAL_58105309_4_k_cu_ecd97cbe4cuda3std6ranges3__45__cpo9iter_swapE - _ZN34_INTERNAL_58105309_4_k_cu_ecd97cbe4cuda3std3__45__cpo4rendE)
_ZN34_INTERNAL_58105309_4_k_cu_ecd97cbe4cuda3std3__45__cpo4rendE:
	.zero		1
	.type		_ZN34_INTERNAL_58105309_4_k_cu_ecd97cbe4cuda3std6ranges3__45__cpo9iter_swapE,@object
	.size		_ZN34_INTERNAL_58105309_4_k_cu_ecd97cbe4cuda3std6ranges3__45__cpo9iter_swapE,(_ZN34_INTERNAL_58105309_4_k_cu_ecd97cbe4cuda3std3__48unexpectE - _ZN34_INTERNAL_58105309_4_k_cu_ecd97cbe4cuda3std6ranges3__45__cpo9iter_swapE)
_ZN34_INTERNAL_58105309_4_k_cu_ecd97cbe4cuda3std6ranges3__45__cpo9iter_swapE:
	.zero		1
	.type		_ZN34_INTERNAL_58105309_4_k_cu_ecd97cbe4cuda3std3__48unexpectE,@object
	.size		_ZN34_INTERNAL_58105309_4_k_cu_ecd97cbe4cuda3std3__48unexpectE,(_ZN34_INTERNAL_58105309_4_k_cu_ecd97cbe6thrust24THRUST_300001_SM_1000_NS8cuda_cub3parE - _ZN34_INTERNAL_58105309_4_k_cu_ecd97cbe4cuda3std3__48unexpectE)
_ZN34_INTERNAL_58105309_4_k_cu_ecd97cbe4cuda3std3__48unexpectE:
	.zero		1
	.type		_ZN34_INTERNAL_58105309_4_k_cu_ecd97cbe6thrust24THRUST_300001_SM_1000_NS8cuda_cub3parE,@object
	.size		_ZN34_INTERNAL_58105309_4_k_cu_ecd97cbe6thrust24THRUST_300001_SM_1000_NS8cuda_cub3parE,(_ZN34_INTERNAL_58105309_4_k_cu_ecd97cbe6thrust24THRUST_300001_SM_1000_NS12placeholders2_4E - _ZN34_INTERNAL_58105309_4_k_cu_ecd97cbe6thrust24THRUST_300001_SM_1000_NS8cuda_cub3parE)
_ZN34_INTERNAL_58105309_4_k_cu_ecd97cbe6thrust24THRUST_300001_SM_1000_NS8cuda_cub3parE:
	.zero		1
	.type		_ZN34_INTERNAL_58105309_4_k_cu_ecd97cbe6thrust24THRUST_300001_SM_1000_NS12placeholders2_4E,@object
	.size		_ZN34_INTERNAL_58105309_4_k_cu_ecd97cbe6thrust24THRUST_300001_SM_1000_NS12placeholders2_4E,(_ZN34_INTERNAL_58105309_4_k_cu_ecd97cbe4cuda3std3__45__cpo4cendE - _ZN34_INTERNAL_58105309_4_k_cu_ecd97cbe6thrust24THRUST_300001_SM_1000_NS12placeholders2_4E)
_ZN34_INTERNAL_58105309_4_k_cu_ecd97cbe6thrust24THRUST_300001_SM_1000_NS12placeholders2_4E:
	.zero		1
	.type		_ZN34_INTERNAL_58105309_4_k_cu_ecd97cbe4cuda3std3__45__cpo4cendE,@object
	.size		_ZN34_INTERNAL_58105309_4_k_cu_ecd97cbe4cuda3std3__45__cpo4cendE,(_ZN34_INTERNAL_58105309_4_k_cu_ecd97cbe4cuda3std6ranges3__45__cpo4cendE - _ZN34_INTERNAL_58105309_4_k_cu_ecd97cbe4cuda3std3__45__cpo4cendE)
_ZN34_INTERNAL_58105309_4_k_cu_ecd97cbe4cuda3std3__45__cpo4cendE:
	.zero		1
	.type		_ZN34_INTERNAL_58105309_4_k_cu_ecd97cbe4cuda3std6ranges3__45__cpo4cendE,@object
	.size		_ZN34_INTERNAL_58105309_4_k_cu_ecd97cbe4cuda3std6ranges3__45__cpo4cendE,(_ZN34_INTERNAL_58105309_4_k_cu_ecd97cbe4cuda3std3__420unreachable_sentinelE - _ZN34_INTERNAL_58105309_4_k_cu_ecd97cbe4cuda3std6ranges3__45__cpo4cendE)
_ZN34_INTERNAL_58105309_4_k_cu_ecd97cbe4cuda3std6ranges3__45__cpo4cendE:
	.zero		1
	.type		_ZN34_INTERNAL_58105309_4_k_cu_ecd97cbe4cuda3std3__420unreachable_sentinelE,@object
	.size		_ZN34_INTERNAL_58105309_4_k_cu_ecd97cbe4cuda3std3__420unreachable_sentinelE,(_ZN34_INTERNAL_58105309_4_k_cu_ecd97cbe4cuda3std6ranges3__45__cpo5ssizeE - _ZN34_INTERNAL_58105309_4_k_cu_ecd97cbe4cuda3std3__420unreachable_sentinelE)
_ZN34_INTERNAL_58105309_4_k_cu_ecd97cbe4cuda3std3__420unreachable_sentinelE:
	.zero		1
	.type		_ZN34_INTERNAL_58105309_4_k_cu_ecd97cbe4cuda3std6ranges3__45__cpo5ssizeE,@object
	.size		_ZN34_INTERNAL_58105309_4_k_cu_ecd97cbe4cuda3std6ranges3__45__cpo5ssizeE,(_ZN34_INTERNAL_58105309_4_k_cu_ecd97cbe6thrust24THRUST_300001_SM_1000_NS12placeholders2_8E - _ZN34_INTERNAL_58105309_4_k_cu_ecd97cbe4cuda3std6ranges3__45__cpo5ssizeE)
_ZN34_INTERNAL_58105309_4_k_cu_ecd97cbe4cuda3std6ranges3__45__cpo5ssizeE:
	.zero		1
	.type		_ZN34_INTERNAL_58105309_4_k_cu_ecd97cbe6thrust24THRUST_300001_SM_1000_NS12placeholders2_8E,@object
	.size		_ZN34_INTERNAL_58105309_4_k_cu_ecd97cbe6thrust24THRUST_300001_SM_1000_NS12placeholders2_8E,(_ZN34_INTERNAL_58105309_4_k_cu_ecd97cbe4cuda3std3__45__cpo5crendE - _ZN34_INTERNAL_58105309_4_k_cu_ecd97cbe6thrust24THRUST_300001_SM_1000_NS12placeholders2_8E)
_ZN34_INTERNAL_58105309_4_k_cu_ecd97cbe6thrust24THRUST_300001_SM_1000_NS12placeholders2_8E:
	.zero		1
	.type		_ZN34_INTERNAL_58105309_4_k_cu_ecd97cbe4cuda3std3__45__cpo5crendE,@object
	.size		_ZN34_INTERNAL_58105309_4_k_cu_ecd97cbe4cuda3std3__45__cpo5crendE,(_ZN34_INTERNAL_58105309_4_k_cu_ecd97cbe4cuda3std6ranges3__45__cpo4prevE - _ZN34_INTERNAL_58105309_4_k_cu_ecd97cbe4cuda3std3__45__cpo5crendE)
_ZN34_INTERNAL_58105309_4_k_cu_ecd97cbe4cuda3std3__45__cpo5crendE:
	.zero		1
	.type		_ZN34_INTERNAL_58105309_4_k_cu_ecd97cbe4cuda3std6ranges3__45__cpo4prevE,@object
	.size		_ZN34_INTERNAL_58105309_4_k_cu_ecd97cbe4cuda3std6ranges3__45__cpo4prevE,(_ZN34_INTERNAL_58105309_4_k_cu_ecd97cbe4cuda3std6ranges3__45__cpo9iter_moveE - _ZN34_INTERNAL_58105309_4_k_cu_ecd97cbe4cuda3std6ranges3__45__cpo4prevE)
_ZN34_INTERNAL_58105309_4_k_cu_ecd97cbe4cuda3std6ranges3__45__cpo4prevE:
	.zero		1
	.type		_ZN34_INTERNAL_58105309_4_k_cu_ecd97cbe4cuda3std6ranges3__45__cpo9iter_moveE,@object
	.size		_ZN34_INTERNAL_58105309_4_k_cu_ecd97cbe4cuda3std6ranges3__45__cpo9iter_moveE,(_ZN34_INTERNAL_58105309_4_k_cu_ecd97cbe6thrust24THRUST_300001_SM_1000_NS6system6detail10sequential3seqE - _ZN34_INTERNAL_58105309_4_k_cu_ecd97cbe4cuda3std6ranges3__45__cpo9iter_moveE)
_ZN34_INTERNAL_58105309_4_k_cu_ecd97cbe4cuda3std6ranges3__45__cpo9iter_moveE:
	.zero		1
	.type		_ZN34_INTERNAL_58105309_4_k_cu_ecd97cbe6thrust24THRUST_300001_SM_1000_NS6system6detail10sequential3seqE,@object
	.size		_ZN34_INTERNAL_58105309_4_k_cu_ecd97cbe6thrust24THRUST_300001_SM_1000_NS6system6detail10sequential3seqE,(.L_31 - _ZN34_INTERNAL_58105309_4_k_cu_ecd97cbe6thrust24THRUST_300001_SM_1000_NS6system6detail10sequential3seqE)
_ZN34_INTERNAL_58105309_4_k_cu_ecd97cbe6thrust24THRUST_300001_SM_1000_NS6system6detail10sequential3seqE:
	.zero		1
.L_31:


//--------------------- .nv.constant0._ZN3cub18CUB_300001_SM_10006detail8for_each13static_kernelINS2_12policy_hub_t12policy_500_tEmN6thrust24THRUST_300001_SM_1000_NS8cuda_cub20__uninitialized_fill7functorINS7_10device_ptrIjEEjEEEEvT0_T1_ --------------------------
	.section	.nv.constant0._ZN3cub18CUB_300001_SM_10006detail8for_each13static_kernelINS2_12policy_hub_t12policy_500_tEmN6thrust24THRUST_300001_SM_1000_NS8cuda_cub20__uninitialized_fill7functorINS7_10device_ptrIjEEjEEEEvT0_T1_,"a",@progbits
	.sectionflags	@""
	.align	4
.nv.constant0._ZN3cub18CUB_300001_SM_10006detail8for_each13static_kernelINS2_12policy_hub_t12policy_500_tEmN6thrust24THRUST_300001_SM_1000_NS8cuda_cub20__uninitialized_fill7functorINS7_10device_ptrIjEEjEEEEvT0_T1_:
	.zero		920


//--------------------- .nv.constant0._ZN3cub18CUB_300001_SM_10006detail11EmptyKernelIvEEvv --------------------------
	.section	.nv.constant0._ZN3cub18CUB_300001_SM_10006detail11EmptyKernelIvEEvv,"a",@progbits
	.sectionflags	@""
	.align	4
.nv.constant0._ZN3cub18CUB_300001_SM_10006detail11EmptyKernelIvEEvv:
	.zero		896


//--------------------- .nv.constant0._Z33unsafe_hot_potato_sync_sys_kernelPjS_ --------------------------
	.section	.nv.constant0._Z33unsafe_hot_potato_sync_sys_kernelPjS_,"a",@progbits
	.sectionflags	@""
	.align	4
.nv.constant0._Z33unsafe_hot_potato_sync_sys_kernelPjS_:
	.zero		912


//--------------------- .nv.constant0._Z33unsafe_hot_potato_sync_gpu_kernelPjS_ --------------------------
	.section	.nv.constant0._Z33unsafe_hot_potato_sync_gpu_kernelPjS_,"a",@progbits
	.sectionflags	@""
	.align	4
.nv.constant0._Z33unsafe_hot_potato_sync_gpu_kernelPjS_:
	.zero		912


//--------------------- .nv.constant0._Z33unsafe_hot_potato_sync_cta_kernelPjS_ --------------------------
	.section	.nv.constant0._Z33unsafe_hot_potato_sync_cta_kernelPjS_,"a",@progbits
	.sectionflags	@""
	.align	4
.nv.constant0._Z33unsafe_hot_potato_sync_cta_kernelPjS_:
	.zero		912


//--------------------- .nv.constant0._Z12dummy_kernelv --------------------------
	.section	.nv.constant0._Z12dummy_kernelv,"a",@progbits
	.sectionflags	@""
	.align	4
.nv.constant0._Z12dummy_kernelv:
	.zero		896


//--------------------- SYMBOLS --------------------------

	.type		.nv.reservedSmem.offset0,@object
	.size		.nv.reservedSmem.offset0,0x4
